//
// Generated by NVIDIA NVVM Compiler
//
// Compiler Build ID: CL-36424714
// Cuda compilation tools, release 13.0, V13.0.88
// Based on NVVM 20.0.0
//

.version 9.0
.target sm_100
.address_size 64

	// .globl	_Z19jacobiIterateKernelPiS_S_S_ii
.global .align 4 .u32 errorOnGPU;
// _ZZ19jacobiIterateKernelPiS_S_S_iiE7cShared has been demoted
// _ZZ19jacobiIterateKernelPiS_S_S_iiE7xShared has been demoted
// _ZZ20calculateErrorKernelPiiE12deltaXshared has been demoted
// _ZZ20calculateErrorKernelPiiE11sharedError has been demoted

.visible .entry _Z19jacobiIterateKernelPiS_S_S_ii(
	.param .u64 .ptr .align 1 _Z19jacobiIterateKernelPiS_S_S_ii_param_0,
	.param .u64 .ptr .align 1 _Z19jacobiIterateKernelPiS_S_S_ii_param_1,
	.param .u64 .ptr .align 1 _Z19jacobiIterateKernelPiS_S_S_ii_param_2,
	.param .u64 .ptr .align 1 _Z19jacobiIterateKernelPiS_S_S_ii_param_3,
	.param .u32 _Z19jacobiIterateKernelPiS_S_S_ii_param_4,
	.param .u32 _Z19jacobiIterateKernelPiS_S_S_ii_param_5
)
{
	.reg .pred 	%p<27>;
	.reg .b32 	%r<142>;
	.reg .b64 	%rd<21>;
	// demoted variable
	.shared .align 4 .b8 _ZZ19jacobiIterateKernelPiS_S_S_iiE7cShared[1088];
	// demoted variable
	.shared .align 4 .b8 _ZZ19jacobiIterateKernelPiS_S_S_iiE7xShared[64];
	ld.param.u64 	%rd7, [_Z19jacobiIterateKernelPiS_S_S_ii_param_0];
	ld.param.u64 	%rd8, [_Z19jacobiIterateKernelPiS_S_S_ii_param_1];
	ld.param.u64 	%rd10, [_Z19jacobiIterateKernelPiS_S_S_ii_param_2];
	ld.param.u64 	%rd9, [_Z19jacobiIterateKernelPiS_S_S_ii_param_3];
	ld.param.u32 	%r65, [_Z19jacobiIterateKernelPiS_S_S_ii_param_4];
	ld.param.u32 	%r66, [_Z19jacobiIterateKernelPiS_S_S_ii_param_5];
	cvta.to.global.u64 	%rd1, %rd10;
	mov.u32 	%r68, %ctaid.x;
	mov.u32 	%r69, %ntid.x;
	mul.lo.s32 	%r1, %r68, %r69;
	mov.u32 	%r118, %tid.x;
	add.s32 	%r3, %r1, %r118;
	mov.u32 	%r4, %tid.y;
	setp.ge.s32 	%p1, %r3, %r65;
	mov.b32 	%r126, 0;
	@%p1 bra 	$L__BB0_2;
	cvta.to.global.u64 	%rd11, %rd8;
	mul.wide.s32 	%rd12, %r3, 4;
	add.s64 	%rd13, %rd11, %rd12;
	ld.global.u32 	%r126, [%rd13];
$L__BB0_2:
	setp.lt.s32 	%p2, %r65, 1;
	@%p2 bra 	$L__BB0_44;
	add.s32 	%r70, %r65, 15;
	shr.u32 	%r71, %r70, 4;
	mov.u32 	%r72, _ZZ19jacobiIterateKernelPiS_S_S_iiE7cShared;
	mad.lo.s32 	%r7, %r118, 68, %r72;
	shl.b32 	%r73, %r4, 2;
	add.s32 	%r8, %r7, %r73;
	shl.b32 	%r74, %r118, 2;
	mov.u32 	%r75, _ZZ19jacobiIterateKernelPiS_S_S_iiE7xShared;
	add.s32 	%r9, %r75, %r74;
	neg.s32 	%r121, %r71;
	sub.s32 	%r120, 1, %r3;
	add.s32 	%r119, %r3, -7;
	mul.wide.u32 	%rd14, %r118, 4;
	add.s64 	%rd20, %rd1, %rd14;
	mad.lo.s32 	%r117, %r66, %r3, %r4;
	cvta.to.global.u64 	%rd3, %rd7;
	mov.u32 	%r116, %r4;
$L__BB0_4:
	mul.wide.s32 	%rd15, %r117, 4;
	add.s64 	%rd5, %rd3, %rd15;
	max.s32 	%r78, %r3, %r116;
	setp.ge.s32 	%p3, %r78, %r65;
	mov.b32 	%r123, 0;
	@%p3 bra 	$L__BB0_6;
	ld.global.u32 	%r123, [%rd5];
$L__BB0_6:
	setp.ne.s32 	%p4, %r4, 0;
	st.shared.u32 	[%r8], %r123;
	@%p4 bra 	$L__BB0_10;
	setp.ge.s32 	%p5, %r118, %r65;
	mov.b32 	%r124, 0;
	@%p5 bra 	$L__BB0_9;
	ld.global.u32 	%r124, [%rd20];
$L__BB0_9:
	st.shared.u32 	[%r9], %r124;
$L__BB0_10:
	setp.ne.s32 	%p6, %r4, 0;
	bar.sync 	0;
	@%p6 bra 	$L__BB0_43;
	setp.eq.s32 	%p7, %r119, -7;
	@%p7 bra 	$L__BB0_13;
	ld.shared.u32 	%r80, [%r7];
	ld.shared.u32 	%r81, [_ZZ19jacobiIterateKernelPiS_S_S_iiE7xShared];
	mad.lo.s32 	%r126, %r81, %r80, %r126;
$L__BB0_13:
	setp.eq.s32 	%p8, %r119, -6;
	@%p8 bra 	$L__BB0_15;
	ld.shared.u32 	%r82, [%r7+4];
	ld.shared.u32 	%r83, [_ZZ19jacobiIterateKernelPiS_S_S_iiE7xShared+4];
	mad.lo.s32 	%r126, %r83, %r82, %r126;
$L__BB0_15:
	add.s32 	%r29, %r120, 7;
	setp.eq.s32 	%p9, %r29, 6;
	@%p9 bra 	$L__BB0_17;
	ld.shared.u32 	%r84, [%r7+8];
	ld.shared.u32 	%r85, [_ZZ19jacobiIterateKernelPiS_S_S_iiE7xShared+8];
	mad.lo.s32 	%r126, %r85, %r84, %r126;
$L__BB0_17:
	setp.eq.s32 	%p10, %r29, 5;
	@%p10 bra 	$L__BB0_19;
	ld.shared.u32 	%r86, [%r7+12];
	ld.shared.u32 	%r87, [_ZZ19jacobiIterateKernelPiS_S_S_iiE7xShared+12];
	mad.lo.s32 	%r126, %r87, %r86, %r126;
$L__BB0_19:
	setp.eq.s32 	%p11, %r119, -3;
	@%p11 bra 	$L__BB0_21;
	ld.shared.u32 	%r88, [%r7+16];
	ld.shared.u32 	%r89, [_ZZ19jacobiIterateKernelPiS_S_S_iiE7xShared+16];
	mad.lo.s32 	%r126, %r89, %r88, %r126;
$L__BB0_21:
	setp.eq.s32 	%p12, %r29, 3;
	@%p12 bra 	$L__BB0_23;
	ld.shared.u32 	%r90, [%r7+20];
	ld.shared.u32 	%r91, [_ZZ19jacobiIterateKernelPiS_S_S_iiE7xShared+20];
	mad.lo.s32 	%r126, %r91, %r90, %r126;
$L__BB0_23:
	setp.eq.s32 	%p13, %r29, 2;
	@%p13 bra 	$L__BB0_25;
	ld.shared.u32 	%r92, [%r7+24];
	ld.shared.u32 	%r93, [_ZZ19jacobiIterateKernelPiS_S_S_iiE7xShared+24];
	mad.lo.s32 	%r126, %r93, %r92, %r126;
$L__BB0_25:
	setp.eq.s32 	%p14, %r29, 1;
	@%p14 bra 	$L__BB0_27;
	ld.shared.u32 	%r94, [%r7+28];
	ld.shared.u32 	%r95, [_ZZ19jacobiIterateKernelPiS_S_S_iiE7xShared+28];
	mad.lo.s32 	%r126, %r95, %r94, %r126;
$L__BB0_27:
	setp.eq.s32 	%p15, %r119, 1;
	@%p15 bra 	$L__BB0_29;
	ld.shared.u32 	%r96, [%r7+32];
	ld.shared.u32 	%r97, [_ZZ19jacobiIterateKernelPiS_S_S_iiE7xShared+32];
	mad.lo.s32 	%r126, %r97, %r96, %r126;
$L__BB0_29:
	setp.eq.s32 	%p16, %r29, -1;
	@%p16 bra 	$L__BB0_31;
	ld.shared.u32 	%r98, [%r7+36];
	ld.shared.u32 	%r99, [_ZZ19jacobiIterateKernelPiS_S_S_iiE7xShared+36];
	mad.lo.s32 	%r126, %r99, %r98, %r126;
$L__BB0_31:
	setp.eq.s32 	%p17, %r29, -2;
	@%p17 bra 	$L__BB0_33;
	ld.shared.u32 	%r100, [%r7+40];
	ld.shared.u32 	%r101, [_ZZ19jacobiIterateKernelPiS_S_S_iiE7xShared+40];
	mad.lo.s32 	%r126, %r101, %r100, %r126;
$L__BB0_33:
	setp.eq.s32 	%p18, %r29, -3;
	@%p18 bra 	$L__BB0_35;
	ld.shared.u32 	%r102, [%r7+44];
	ld.shared.u32 	%r103, [_ZZ19jacobiIterateKernelPiS_S_S_iiE7xShared+44];
	mad.lo.s32 	%r126, %r103, %r102, %r126;
$L__BB0_35:
	setp.eq.s32 	%p19, %r29, -4;
	@%p19 bra 	$L__BB0_37;
	ld.shared.u32 	%r104, [%r7+48];
	ld.shared.u32 	%r105, [_ZZ19jacobiIterateKernelPiS_S_S_iiE7xShared+48];
	mad.lo.s32 	%r126, %r105, %r104, %r126;
$L__BB0_37:
	setp.eq.s32 	%p20, %r29, -5;
	@%p20 bra 	$L__BB0_39;
	ld.shared.u32 	%r106, [%r7+52];
	ld.shared.u32 	%r107, [_ZZ19jacobiIterateKernelPiS_S_S_iiE7xShared+52];
	mad.lo.s32 	%r126, %r107, %r106, %r126;
$L__BB0_39:
	setp.eq.s32 	%p21, %r29, -6;
	@%p21 bra 	$L__BB0_41;
	ld.shared.u32 	%r108, [%r7+56];
	ld.shared.u32 	%r109, [_ZZ19jacobiIterateKernelPiS_S_S_iiE7xShared+56];
	mad.lo.s32 	%r126, %r109, %r108, %r126;
$L__BB0_41:
	setp.eq.s32 	%p22, %r120, -14;
	@%p22 bra 	$L__BB0_43;
	ld.shared.u32 	%r110, [%r7+60];
	ld.shared.u32 	%r111, [_ZZ19jacobiIterateKernelPiS_S_S_iiE7xShared+60];
	mad.lo.s32 	%r126, %r111, %r110, %r126;
$L__BB0_43:
	bar.sync 	0;
	add.s32 	%r121, %r121, 1;
	setp.ne.s32 	%p23, %r121, 0;
	add.s32 	%r120, %r120, 16;
	add.s32 	%r119, %r119, -16;
	add.s64 	%rd20, %rd20, 64;
	add.s32 	%r118, %r118, 16;
	add.s32 	%r117, %r117, 16;
	add.s32 	%r116, %r116, 16;
	@%p23 bra 	$L__BB0_4;
$L__BB0_44:
	setp.ge.s32 	%p24, %r3, %r65;
	setp.ne.s32 	%p25, %r4, 0;
	or.pred  	%p26, %p25, %p24;
	@%p26 bra 	$L__BB0_46;
	mul.wide.s32 	%rd16, %r3, 4;
	add.s64 	%rd17, %rd1, %rd16;
	ld.global.u32 	%r112, [%rd17];
	sub.s32 	%r113, %r126, %r112;
	abs.s32 	%r114, %r113;
	cvta.to.global.u64 	%rd18, %rd9;
	add.s64 	%rd19, %rd18, %rd16;
	st.global.u32 	[%rd19], %r114;
	st.global.u32 	[%rd17], %r126;
$L__BB0_46:
	ret;

}
	// .globl	_Z20calculateErrorKernelPii
.visible .entry _Z20calculateErrorKernelPii(
	.param .u64 .ptr .align 1 _Z20calculateErrorKernelPii_param_0,
	.param .u32 _Z20calculateErrorKernelPii_param_1
)
{
	.reg .pred 	%p<17>;
	.reg .b32 	%r<222>;
	.reg .b64 	%rd<16>;
	// demoted variable
	.shared .align 4 .b8 _ZZ20calculateErrorKernelPiiE12deltaXshared[64];
	// demoted variable
	.shared .align 4 .u32 _ZZ20calculateErrorKernelPiiE11sharedError;
	ld.param.u64 	%rd5, [_Z20calculateErrorKernelPii_param_0];
	ld.param.u32 	%r33, [_Z20calculateErrorKernelPii_param_1];
	cvta.to.global.u64 	%rd1, %rd5;
	mov.u32 	%r1, %tid.x;
	mov.b32 	%r34, 0;
	st.shared.u32 	[_ZZ20calculateErrorKernelPiiE11sharedError], %r34;
	setp.lt.s32 	%p1, %r33, 1;
	@%p1 bra 	$L__BB1_27;
	add.s32 	%r2, %r33, 15;
	shr.u32 	%r3, %r2, 4;
	shl.b32 	%r36, %r1, 2;
	mov.u32 	%r37, _ZZ20calculateErrorKernelPiiE12deltaXshared;
	add.s32 	%r4, %r37, %r36;
	and.b32  	%r5, %r3, 3;
	setp.lt.u32 	%p2, %r33, 49;
	mov.b32 	%r218, 0;
	@%p2 bra 	$L__BB1_20;
	and.b32  	%r218, %r3, 134217724;
	and.b32  	%r39, %r3, 134217724;
	neg.s32 	%r213, %r39;
	add.s32 	%r212, %r1, 32;
$L__BB1_3:
	add.s32 	%r11, %r212, -32;
	setp.ge.s32 	%p3, %r11, %r33;
	mov.b32 	%r214, 0;
	@%p3 bra 	$L__BB1_5;
	mul.wide.u32 	%rd6, %r11, 4;
	add.s64 	%rd7, %rd1, %rd6;
	ld.global.u32 	%r214, [%rd7];
$L__BB1_5:
	setp.ne.s32 	%p4, %r1, 0;
	st.shared.u32 	[%r4], %r214;
	bar.sync 	0;
	@%p4 bra 	$L__BB1_7;
	ld.shared.u32 	%r41, [_ZZ20calculateErrorKernelPiiE11sharedError];
	ld.shared.u32 	%r42, [_ZZ20calculateErrorKernelPiiE12deltaXshared];
	add.s32 	%r43, %r41, %r42;
	ld.shared.u32 	%r44, [_ZZ20calculateErrorKernelPiiE12deltaXshared+4];
	add.s32 	%r45, %r43, %r44;
	ld.shared.u32 	%r46, [_ZZ20calculateErrorKernelPiiE12deltaXshared+8];
	add.s32 	%r47, %r45, %r46;
	ld.shared.u32 	%r48, [_ZZ20calculateErrorKernelPiiE12deltaXshared+12];
	add.s32 	%r49, %r47, %r48;
	ld.shared.u32 	%r50, [_ZZ20calculateErrorKernelPiiE12deltaXshared+16];
	add.s32 	%r51, %r49, %r50;
	ld.shared.u32 	%r52, [_ZZ20calculateErrorKernelPiiE12deltaXshared+20];
	add.s32 	%r53, %r51, %r52;
	ld.shared.u32 	%r54, [_ZZ20calculateErrorKernelPiiE12deltaXshared+24];
	add.s32 	%r55, %r53, %r54;
	ld.shared.u32 	%r56, [_ZZ20calculateErrorKernelPiiE12deltaXshared+28];
	add.s32 	%r57, %r55, %r56;
	ld.shared.u32 	%r58, [_ZZ20calculateErrorKernelPiiE12deltaXshared+32];
	add.s32 	%r59, %r57, %r58;
	ld.shared.u32 	%r60, [_ZZ20calculateErrorKernelPiiE12deltaXshared+36];
	add.s32 	%r61, %r59, %r60;
	ld.shared.u32 	%r62, [_ZZ20calculateErrorKernelPiiE12deltaXshared+40];
	add.s32 	%r63, %r61, %r62;
	ld.shared.u32 	%r64, [_ZZ20calculateErrorKernelPiiE12deltaXshared+44];
	add.s32 	%r65, %r63, %r64;
	ld.shared.u32 	%r66, [_ZZ20calculateErrorKernelPiiE12deltaXshared+48];
	add.s32 	%r67, %r65, %r66;
	ld.shared.u32 	%r68, [_ZZ20calculateErrorKernelPiiE12deltaXshared+52];
	add.s32 	%r69, %r67, %r68;
	ld.shared.u32 	%r70, [_ZZ20calculateErrorKernelPiiE12deltaXshared+56];
	add.s32 	%r71, %r69, %r70;
	ld.shared.u32 	%r72, [_ZZ20calculateErrorKernelPiiE12deltaXshared+60];
	add.s32 	%r73, %r71, %r72;
	st.shared.u32 	[_ZZ20calculateErrorKernelPiiE11sharedError], %r73;
$L__BB1_7:
	bar.sync 	0;
	add.s32 	%r14, %r212, -16;
	setp.ge.s32 	%p5, %r14, %r33;
	mov.b32 	%r215, 0;
	@%p5 bra 	$L__BB1_9;
	mul.wide.u32 	%rd8, %r14, 4;
	add.s64 	%rd9, %rd1, %rd8;
	ld.global.u32 	%r215, [%rd9];
$L__BB1_9:
	setp.ne.s32 	%p6, %r1, 0;
	st.shared.u32 	[%r4], %r215;
	bar.sync 	0;
	@%p6 bra 	$L__BB1_11;
	ld.shared.u32 	%r75, [_ZZ20calculateErrorKernelPiiE11sharedError];
	ld.shared.u32 	%r76, [_ZZ20calculateErrorKernelPiiE12deltaXshared];
	add.s32 	%r77, %r75, %r76;
	ld.shared.u32 	%r78, [_ZZ20calculateErrorKernelPiiE12deltaXshared+4];
	add.s32 	%r79, %r77, %r78;
	ld.shared.u32 	%r80, [_ZZ20calculateErrorKernelPiiE12deltaXshared+8];
	add.s32 	%r81, %r79, %r80;
	ld.shared.u32 	%r82, [_ZZ20calculateErrorKernelPiiE12deltaXshared+12];
	add.s32 	%r83, %r81, %r82;
	ld.shared.u32 	%r84, [_ZZ20calculateErrorKernelPiiE12deltaXshared+16];
	add.s32 	%r85, %r83, %r84;
	ld.shared.u32 	%r86, [_ZZ20calculateErrorKernelPiiE12deltaXshared+20];
	add.s32 	%r87, %r85, %r86;
	ld.shared.u32 	%r88, [_ZZ20calculateErrorKernelPiiE12deltaXshared+24];
	add.s32 	%r89, %r87, %r88;
	ld.shared.u32 	%r90, [_ZZ20calculateErrorKernelPiiE12deltaXshared+28];
	add.s32 	%r91, %r89, %r90;
	ld.shared.u32 	%r92, [_ZZ20calculateErrorKernelPiiE12deltaXshared+32];
	add.s32 	%r93, %r91, %r92;
	ld.shared.u32 	%r94, [_ZZ20calculateErrorKernelPiiE12deltaXshared+36];
	add.s32 	%r95, %r93, %r94;
	ld.shared.u32 	%r96, [_ZZ20calculateErrorKernelPiiE12deltaXshared+40];
	add.s32 	%r97, %r95, %r96;
	ld.shared.u32 	%r98, [_ZZ20calculateErrorKernelPiiE12deltaXshared+44];
	add.s32 	%r99, %r97, %r98;
	ld.shared.u32 	%r100, [_ZZ20calculateErrorKernelPiiE12deltaXshared+48];
	add.s32 	%r101, %r99, %r100;
	ld.shared.u32 	%r102, [_ZZ20calculateErrorKernelPiiE12deltaXshared+52];
	add.s32 	%r103, %r101, %r102;
	ld.shared.u32 	%r104, [_ZZ20calculateErrorKernelPiiE12deltaXshared+56];
	add.s32 	%r105, %r103, %r104;
	ld.shared.u32 	%r106, [_ZZ20calculateErrorKernelPiiE12deltaXshared+60];
	add.s32 	%r107, %r105, %r106;
	st.shared.u32 	[_ZZ20calculateErrorKernelPiiE11sharedError], %r107;
$L__BB1_11:
	bar.sync 	0;
	add.s32 	%r17, %r212, 16;
	setp.ge.s32 	%p7, %r212, %r33;
	mov.b32 	%r216, 0;
	@%p7 bra 	$L__BB1_13;
	mul.wide.u32 	%rd10, %r212, 4;
	add.s64 	%rd11, %rd1, %rd10;
	ld.global.u32 	%r216, [%rd11];
$L__BB1_13:
	setp.ne.s32 	%p8, %r1, 0;
	st.shared.u32 	[%r4], %r216;
	bar.sync 	0;
	@%p8 bra 	$L__BB1_15;
	ld.shared.u32 	%r109, [_ZZ20calculateErrorKernelPiiE11sharedError];
	ld.shared.u32 	%r110, [_ZZ20calculateErrorKernelPiiE12deltaXshared];
	add.s32 	%r111, %r109, %r110;
	ld.shared.u32 	%r112, [_ZZ20calculateErrorKernelPiiE12deltaXshared+4];
	add.s32 	%r113, %r111, %r112;
	ld.shared.u32 	%r114, [_ZZ20calculateErrorKernelPiiE12deltaXshared+8];
	add.s32 	%r115, %r113, %r114;
	ld.shared.u32 	%r116, [_ZZ20calculateErrorKernelPiiE12deltaXshared+12];
	add.s32 	%r117, %r115, %r116;
	ld.shared.u32 	%r118, [_ZZ20calculateErrorKernelPiiE12deltaXshared+16];
	add.s32 	%r119, %r117, %r118;
	ld.shared.u32 	%r120, [_ZZ20calculateErrorKernelPiiE12deltaXshared+20];
	add.s32 	%r121, %r119, %r120;
	ld.shared.u32 	%r122, [_ZZ20calculateErrorKernelPiiE12deltaXshared+24];
	add.s32 	%r123, %r121, %r122;
	ld.shared.u32 	%r124, [_ZZ20calculateErrorKernelPiiE12deltaXshared+28];
	add.s32 	%r125, %r123, %r124;
	ld.shared.u32 	%r126, [_ZZ20calculateErrorKernelPiiE12deltaXshared+32];
	add.s32 	%r127, %r125, %r126;
	ld.shared.u32 	%r128, [_ZZ20calculateErrorKernelPiiE12deltaXshared+36];
	add.s32 	%r129, %r127, %r128;
	ld.shared.u32 	%r130, [_ZZ20calculateErrorKernelPiiE12deltaXshared+40];
	add.s32 	%r131, %r129, %r130;
	ld.shared.u32 	%r132, [_ZZ20calculateErrorKernelPiiE12deltaXshared+44];
	add.s32 	%r133, %r131, %r132;
	ld.shared.u32 	%r134, [_ZZ20calculateErrorKernelPiiE12deltaXshared+48];
	add.s32 	%r135, %r133, %r134;
	ld.shared.u32 	%r136, [_ZZ20calculateErrorKernelPiiE12deltaXshared+52];
	add.s32 	%r137, %r135, %r136;
	ld.shared.u32 	%r138, [_ZZ20calculateErrorKernelPiiE12deltaXshared+56];
	add.s32 	%r139, %r137, %r138;
	ld.shared.u32 	%r140, [_ZZ20calculateErrorKernelPiiE12deltaXshared+60];
	add.s32 	%r141, %r139, %r140;
	st.shared.u32 	[_ZZ20calculateErrorKernelPiiE11sharedError], %r141;
$L__BB1_15:
	bar.sync 	0;
	setp.ge.s32 	%p9, %r17, %r33;
	mov.b32 	%r217, 0;
	@%p9 bra 	$L__BB1_17;
	mul.wide.u32 	%rd12, %r17, 4;
	add.s64 	%rd13, %rd1, %rd12;
	ld.global.u32 	%r217, [%rd13];
$L__BB1_17:
	setp.ne.s32 	%p10, %r1, 0;
	st.shared.u32 	[%r4], %r217;
	bar.sync 	0;
	@%p10 bra 	$L__BB1_19;
	ld.shared.u32 	%r143, [_ZZ20calculateErrorKernelPiiE11sharedError];
	ld.shared.u32 	%r144, [_ZZ20calculateErrorKernelPiiE12deltaXshared];
	add.s32 	%r145, %r143, %r144;
	ld.shared.u32 	%r146, [_ZZ20calculateErrorKernelPiiE12deltaXshared+4];
	add.s32 	%r147, %r145, %r146;
	ld.shared.u32 	%r148, [_ZZ20calculateErrorKernelPiiE12deltaXshared+8];
	add.s32 	%r149, %r147, %r148;
	ld.shared.u32 	%r150, [_ZZ20calculateErrorKernelPiiE12deltaXshared+12];
	add.s32 	%r151, %r149, %r150;
	ld.shared.u32 	%r152, [_ZZ20calculateErrorKernelPiiE12deltaXshared+16];
	add.s32 	%r153, %r151, %r152;
	ld.shared.u32 	%r154, [_ZZ20calculateErrorKernelPiiE12deltaXshared+20];
	add.s32 	%r155, %r153, %r154;
	ld.shared.u32 	%r156, [_ZZ20calculateErrorKernelPiiE12deltaXshared+24];
	add.s32 	%r157, %r155, %r156;
	ld.shared.u32 	%r158, [_ZZ20calculateErrorKernelPiiE12deltaXshared+28];
	add.s32 	%r159, %r157, %r158;
	ld.shared.u32 	%r160, [_ZZ20calculateErrorKernelPiiE12deltaXshared+32];
	add.s32 	%r161, %r159, %r160;
	ld.shared.u32 	%r162, [_ZZ20calculateErrorKernelPiiE12deltaXshared+36];
	add.s32 	%r163, %r161, %r162;
	ld.shared.u32 	%r164, [_ZZ20calculateErrorKernelPiiE12deltaXshared+40];
	add.s32 	%r165, %r163, %r164;
	ld.shared.u32 	%r166, [_ZZ20calculateErrorKernelPiiE12deltaXshared+44];
	add.s32 	%r167, %r165, %r166;
	ld.shared.u32 	%r168, [_ZZ20calculateErrorKernelPiiE12deltaXshared+48];
	add.s32 	%r169, %r167, %r168;
	ld.shared.u32 	%r170, [_ZZ20calculateErrorKernelPiiE12deltaXshared+52];
	add.s32 	%r171, %r169, %r170;
	ld.shared.u32 	%r172, [_ZZ20calculateErrorKernelPiiE12deltaXshared+56];
	add.s32 	%r173, %r171, %r172;
	ld.shared.u32 	%r174, [_ZZ20calculateErrorKernelPiiE12deltaXshared+60];
	add.s32 	%r175, %r173, %r174;
	st.shared.u32 	[_ZZ20calculateErrorKernelPiiE11sharedError], %r175;
$L__BB1_19:
	bar.sync 	0;
	add.s32 	%r213, %r213, 4;
	add.s32 	%r212, %r212, 64;
	setp.ne.s32 	%p11, %r213, 0;
	@%p11 bra 	$L__BB1_3;
$L__BB1_20:
	setp.eq.s32 	%p12, %r5, 0;
	@%p12 bra 	$L__BB1_27;
	shl.b32 	%r176, %r218, 4;
	add.s32 	%r220, %r1, %r176;
	mul.wide.u32 	%rd14, %r220, 4;
	add.s64 	%rd15, %rd1, %rd14;
	neg.s32 	%r219, %r5;
$L__BB1_22:
	.pragma "nounroll";
	setp.ge.s32 	%p13, %r220, %r33;
	mov.b32 	%r221, 0;
	@%p13 bra 	$L__BB1_24;
	ld.global.u32 	%r221, [%rd15];
$L__BB1_24:
	setp.ne.s32 	%p14, %r1, 0;
	st.shared.u32 	[%r4], %r221;
	bar.sync 	0;
	@%p14 bra 	$L__BB1_26;
	ld.shared.u32 	%r178, [_ZZ20calculateErrorKernelPiiE11sharedError];
	ld.shared.u32 	%r179, [_ZZ20calculateErrorKernelPiiE12deltaXshared];
	add.s32 	%r180, %r178, %r179;
	ld.shared.u32 	%r181, [_ZZ20calculateErrorKernelPiiE12deltaXshared+4];
	add.s32 	%r182, %r180, %r181;
	ld.shared.u32 	%r183, [_ZZ20calculateErrorKernelPiiE12deltaXshared+8];
	add.s32 	%r184, %r182, %r183;
	ld.shared.u32 	%r185, [_ZZ20calculateErrorKernelPiiE12deltaXshared+12];
	add.s32 	%r186, %r184, %r185;
	ld.shared.u32 	%r187, [_ZZ20calculateErrorKernelPiiE12deltaXshared+16];
	add.s32 	%r188, %r186, %r187;
	ld.shared.u32 	%r189, [_ZZ20calculateErrorKernelPiiE12deltaXshared+20];
	add.s32 	%r190, %r188, %r189;
	ld.shared.u32 	%r191, [_ZZ20calculateErrorKernelPiiE12deltaXshared+24];
	add.s32 	%r192, %r190, %r191;
	ld.shared.u32 	%r193, [_ZZ20calculateErrorKernelPiiE12deltaXshared+28];
	add.s32 	%r194, %r192, %r193;
	ld.shared.u32 	%r195, [_ZZ20calculateErrorKernelPiiE12deltaXshared+32];
	add.s32 	%r196, %r194, %r195;
	ld.shared.u32 	%r197, [_ZZ20calculateErrorKernelPiiE12deltaXshared+36];
	add.s32 	%r198, %r196, %r197;
	ld.shared.u32 	%r199, [_ZZ20calculateErrorKernelPiiE12deltaXshared+40];
	add.s32 	%r200, %r198, %r199;
	ld.shared.u32 	%r201, [_ZZ20calculateErrorKernelPiiE12deltaXshared+44];
	add.s32 	%r202, %r200, %r201;
	ld.shared.u32 	%r203, [_ZZ20calculateErrorKernelPiiE12deltaXshared+48];
	add.s32 	%r204, %r202, %r203;
	ld.shared.u32 	%r205, [_ZZ20calculateErrorKernelPiiE12deltaXshared+52];
	add.s32 	%r206, %r204, %r205;
	ld.shared.u32 	%r207, [_ZZ20calculateErrorKernelPiiE12deltaXshared+56];
	add.s32 	%r208, %r206, %r207;
	ld.shared.u32 	%r209, [_ZZ20calculateErrorKernelPiiE12deltaXshared+60];
	add.s32 	%r210, %r208, %r209;
	st.shared.u32 	[_ZZ20calculateErrorKernelPiiE11sharedError], %r210;
$L__BB1_26:
	bar.sync 	0;
	add.s64 	%rd15, %rd15, 64;
	add.s32 	%r220, %r220, 16;
	add.s32 	%r219, %r219, 1;
	setp.ne.s32 	%p15, %r219, 0;
	@%p15 bra 	$L__BB1_22;
$L__BB1_27:
	setp.ne.s32 	%p16, %r1, 0;
	@%p16 bra 	$L__BB1_29;
	ld.shared.u32 	%r211, [_ZZ20calculateErrorKernelPiiE11sharedError];
	st.global.u32 	[errorOnGPU], %r211;
$L__BB1_29:
	ret;

}


// ===== COMPILED SASS (sm_100) =====

	.target	sm_100

	.elftype	@"ET_EXEC"


//--------------------- .note.nv.tkinfo           --------------------------
	.section	.note.nv.tkinfo,"",@"SHT_NOTE"
	.sectionflags	@"SHF_NOTE_NV_TKINFO"
	.tkinfo
        /*0018*/ 	.word	0x00000002
        /*0030*/ 	.string	""
        /*0030*/ 	.string	"ptxas"
        /*0030*/ 	.string	"Cuda compilation tools, release 13.0, V13.0.88"
        /*0030*/ 	.string	"Build cuda_13.0.r13.0/compiler.36424714_0"
        /*0030*/ 	.string	"-arch sm_100 -m 64 "



//--------------------- .note.nv.cuinfo           --------------------------
	.section	.note.nv.cuinfo,"",@"SHT_NOTE"
	.sectionflags	@"SHF_NOTE_NV_CUINFO"
        /*0018*/ 	.short	0x0002
        /*001a*/ 	.short	0x0064
        /*001c*/ 	.short	0x0082
	.zero		2


//--------------------- .nv.info                  --------------------------
	.section	.nv.info,"",@"SHT_CUDA_INFO"
	.align	4


	//----- nvinfo : EIATTR_REGCOUNT
	.align		4
        /*0000*/ 	.byte	0x04, 0x2f
        /*0002*/ 	.short	(.L_2 - .L_1)
	.align		4
.L_1:
        /*0004*/ 	.word	index@(_Z19jacobiIterateKernelPiS_S_S_ii)
        /*0008*/ 	.word	0x00000020


	//----- nvinfo : EIATTR_FRAME_SIZE
	.align		4
.L_2:
        /*000c*/ 	.byte	0x04, 0x11
        /*000e*/ 	.short	(.L_4 - .L_3)
	.align		4
.L_3:
        /*0010*/ 	.word	index@(_Z19jacobiIterateKernelPiS_S_S_ii)
        /*0014*/ 	.word	0x00000000


	//----- nvinfo : EIATTR_REGCOUNT
	.align		4
.L_4:
        /*0018*/ 	.byte	0x04, 0x2f
        /*001a*/ 	.short	(.L_6 - .L_5)
	.align		4
.L_5:
        /*001c*/ 	.word	index@(_Z20calculateErrorKernelPii)
        /*0020*/ 	.word	0x0000001e


	//----- nvinfo : EIATTR_FRAME_SIZE
	.align		4
.L_6:
        /*0024*/ 	.byte	0x04, 0x11
        /*0026*/ 	.short	(.L_8 - .L_7)
	.align		4
.L_7:
        /*0028*/ 	.word	index@(_Z20calculateErrorKernelPii)
        /*002c*/ 	.word	0x00000000


	//----- nvinfo : EIATTR_MIN_STACK_SIZE
	.align		4
.L_8:
        /*0030*/ 	.byte	0x04, 0x12
        /*0032*/ 	.short	(.L_10 - .L_9)
	.align		4
.L_9:
        /*0034*/ 	.word	index@(_Z20calculateErrorKernelPii)
        /*0038*/ 	.word	0x00000000


	//----- nvinfo : EIATTR_MIN_STACK_SIZE
	.align		4
.L_10:
        /*003c*/ 	.byte	0x04, 0x12
        /*003e*/ 	.short	(.L_12 - .L_11)
	.align		4
.L_11:
        /*0040*/ 	.word	index@(_Z19jacobiIterateKernelPiS_S_S_ii)
        /*0044*/ 	.word	0x00000000
.L_12:


//--------------------- .nv.compat                --------------------------
	.section	.nv.compat,"",@"SHT_CUDA_COMPAT_INFO"
	.align	4
        /*0000*/ 	.byte	0x02, 0x09, 0x00, 0x00, 0x02, 0x02, 0x01, 0x00, 0x02, 0x05, 0x05, 0x00, 0x03, 0x07, 0x01, 0x01
        /*0010*/ 	.byte	0x02, 0x03, 0x00, 0x00, 0x02, 0x06, 0x01, 0x00, 0x04, 0x0b, 0x08, 0x00, 0x09, 0x00, 0x00, 0x00
        /*0020*/ 	.byte	0x00, 0x00, 0x00, 0x00


//--------------------- .nv.info._Z20calculateErrorKernelPii --------------------------
	.section	.nv.info._Z20calculateErrorKernelPii,"",@"SHT_CUDA_INFO"
	.sectionflags	@""
	.align	4


	//----- nvinfo : EIATTR_CUDA_API_VERSION
	.align		4
        /*0000*/ 	.byte	0x04, 0x37
        /*0002*/ 	.short	(.L_14 - .L_13)
.L_13:
        /*0004*/ 	.word	0x00000082


	//----- nvinfo : EIATTR_KPARAM_INFO
	.align		4
.L_14:
        /*0008*/ 	.byte	0x04, 0x17
        /*000a*/ 	.short	(.L_16 - .L_15)
.L_15:
        /*000c*/ 	.word	0x00000000
        /*0010*/ 	.short	0x0001
        /*0012*/ 	.short	0x0008
        /*0014*/ 	.byte	0x00, 0xf0, 0x11, 0x00


	//----- nvinfo : EIATTR_KPARAM_INFO
	.align		4
.L_16:
        /*0018*/ 	.byte	0x04, 0x17
        /*001a*/ 	.short	(.L_18 - .L_17)
.L_17:
        /*001c*/ 	.word	0x00000000
        /*0020*/ 	.short	0x0000
        /*0022*/ 	.short	0x0000
        /*0024*/ 	.byte	0x00, 0xf5, 0x21, 0x00


	//----- nvinfo : EIATTR_SPARSE_MMA_MASK
	.align		4
.L_18:
        /*0028*/ 	.byte	0x03, 0x50
        /*002a*/ 	.short	0x0000


	//----- nvinfo : EIATTR_MAXREG_COUNT
	.align		4
        /*002c*/ 	.byte	0x03, 0x1b
        /*002e*/ 	.short	0x00ff


	//----- nvinfo : EIATTR_NUM_BARRIERS
	.align		4
        /*0030*/ 	.byte	0x02, 0x4c
        /*0032*/ 	.byte	0x01
	.zero		1


	//----- nvinfo : EIATTR_MERCURY_ISA_VERSION
	.align		4
        /*0034*/ 	.byte	0x03, 0x5f
        /*0036*/ 	.short	0x0101


	//----- nvinfo : EIATTR_VRC_CTA_INIT_COUNT
	.align		4
        /*0038*/ 	.byte	0x02, 0x4a
	.zero		1
	.zero		1


	//----- nvinfo : EIATTR_EXIT_INSTR_OFFSETS
	.align		4
        /*003c*/ 	.byte	0x04, 0x1c
        /*003e*/ 	.short	(.L_20 - .L_19)


	//   ....[0]....
.L_19:
        /*0040*/ 	.word	0x00000bd0


	//   ....[1]....
        /*0044*/ 	.word	0x00000c40


	//----- nvinfo : EIATTR_CRS_STACK_SIZE
	.align		4
.L_20:
        /*0048*/ 	.byte	0x04, 0x1e
        /*004a*/ 	.short	(.L_22 - .L_21)
.L_21:
        /*004c*/ 	.word	0x00000000


	//----- nvinfo : EIATTR_CBANK_PARAM_SIZE
	.align		4
.L_22:
        /*0050*/ 	.byte	0x03, 0x19
        /*0052*/ 	.short	0x000c


	//----- nvinfo : EIATTR_PARAM_CBANK
	.align		4
        /*0054*/ 	.byte	0x04, 0x0a
        /*0056*/ 	.short	(.L_24 - .L_23)
	.align		4
.L_23:
        /*0058*/ 	.word	index@(.nv.constant0._Z20calculateErrorKernelPii)
        /*005c*/ 	.short	0x0380
        /*005e*/ 	.short	0x000c


	//----- nvinfo : EIATTR_SW_WAR
	.align		4
.L_24:
        /*0060*/ 	.byte	0x04, 0x36
        /*0062*/ 	.short	(.L_26 - .L_25)
.L_25:
        /*0064*/ 	.word	0x00000008
.L_26:


//--------------------- .nv.info._Z19jacobiIterateKernelPiS_S_S_ii --------------------------
	.section	.nv.info._Z19jacobiIterateKernelPiS_S_S_ii,"",@"SHT_CUDA_INFO"
	.sectionflags	@""
	.align	4


	//----- nvinfo : EIATTR_CUDA_API_VERSION
	.align		4
        /*0000*/ 	.byte	0x04, 0x37
        /*0002*/ 	.short	(.L_28 - .L_27)
.L_27:
        /*0004*/ 	.word	0x00000082


	//----- nvinfo : EIATTR_KPARAM_INFO
	.align		4
.L_28:
        /*0008*/ 	.byte	0x04, 0x17
        /*000a*/ 	.short	(.L_30 - .L_29)
.L_29:
        /*000c*/ 	.word	0x00000000
        /*0010*/ 	.short	0x0005
        /*0012*/ 	.short	0x0024
        /*0014*/ 	.byte	0x00, 0xf0, 0x11, 0x00


	//----- nvinfo : EIATTR_KPARAM_INFO
	.align		4
.L_30:
        /*0018*/ 	.byte	0x04, 0x17
        /*001a*/ 	.short	(.L_32 - .L_31)
.L_31:
        /*001c*/ 	.word	0x00000000
        /*0020*/ 	.short	0x0004
        /*0022*/ 	.short	0x0020
        /*0024*/ 	.byte	0x00, 0xf0, 0x11, 0x00


	//----- nvinfo : EIATTR_KPARAM_INFO
	.align		4
.L_32:
        /*0028*/ 	.byte	0x04, 0x17
        /*002a*/ 	.short	(.L_34 - .L_33)
.L_33:
        /*002c*/ 	.word	0x00000000
        /*0030*/ 	.short	0x0003
        /*0032*/ 	.short	0x0018
        /*0034*/ 	.byte	0x00, 0xf5, 0x21, 0x00


	//----- nvinfo : EIATTR_KPARAM_INFO
	.align		4
.L_34:
        /*0038*/ 	.byte	0x04, 0x17
        /*003a*/ 	.short	(.L_36 - .L_35)
.L_35:
        /*003c*/ 	.word	0x00000000
        /*0040*/ 	.short	0x0002
        /*0042*/ 	.short	0x0010
        /*0044*/ 	.byte	0x00, 0xf5, 0x21, 0x00


	//----- nvinfo : EIATTR_KPARAM_INFO
	.align		4
.L_36:
        /*0048*/ 	.byte	0x04, 0x17
        /*004a*/ 	.short	(.L_38 - .L_37)
.L_37:
        /*004c*/ 	.word	0x00000000
        /*0050*/ 	.short	0x0001
        /*0052*/ 	.short	0x0008
        /*0054*/ 	.byte	0x00, 0xf5, 0x21, 0x00


	//----- nvinfo : EIATTR_KPARAM_INFO
	.align		4
.L_38:
        /*0058*/ 	.byte	0x04, 0x17
        /*005a*/ 	.short	(.L_40 - .L_39)
.L_39:
        /*005c*/ 	.word	0x00000000
        /*0060*/ 	.short	0x0000
        /*0062*/ 	.short	0x0000
        /*0064*/ 	.byte	0x00, 0xf5, 0x21, 0x00


	//----- nvinfo : EIATTR_SPARSE_MMA_MASK
	.align		4
.L_40:
        /*0068*/ 	.byte	0x03, 0x50
        /*006a*/ 	.short	0x0000


	//----- nvinfo : EIATTR_MAXREG_COUNT
	.align		4
        /*006c*/ 	.byte	0x03, 0x1b
        /*006e*/ 	.short	0x00ff


	//----- nvinfo : EIATTR_NUM_BARRIERS
	.align		4
        /*0070*/ 	.byte	0x02, 0x4c
        /*0072*/ 	.byte	0x01
	.zero		1


	//----- nvinfo : EIATTR_MERCURY_ISA_VERSION
	.align		4
        /*0074*/ 	.byte	0x03, 0x5f
        /*0076*/ 	.short	0x0101


	//----- nvinfo : EIATTR_VRC_CTA_INIT_COUNT
	.align		4
        /*0078*/ 	.byte	0x02, 0x4a
	.zero		1
	.zero		1


	//----- nvinfo : EIATTR_EXIT_INSTR_OFFSETS
	.align		4
        /*007c*/ 	.byte	0x04, 0x1c
        /*007e*/ 	.short	(.L_42 - .L_41)


	//   ....[0]....
.L_41:
        /*0080*/ 	.word	0x00000b90


	//   ....[1]....
        /*0084*/ 	.word	0x00000c40


	//----- nvinfo : EIATTR_CRS_STACK_SIZE
	.align		4
.L_42:
        /*0088*/ 	.byte	0x04, 0x1e
        /*008a*/ 	.short	(.L_44 - .L_43)
.L_43:
        /*008c*/ 	.word	0x00000000


	//----- nvinfo : EIATTR_CBANK_PARAM_SIZE
	.align		4
.L_44:
        /*0090*/ 	.byte	0x03, 0x19
        /*0092*/ 	.short	0x0028


	//----- nvinfo : EIATTR_PARAM_CBANK
	.align		4
        /*0094*/ 	.byte	0x04, 0x0a
        /*0096*/ 	.short	(.L_46 - .L_45)
	.align		4
.L_45:
        /*0098*/ 	.word	index@(.nv.constant0._Z19jacobiIterateKernelPiS_S_S_ii)
        /*009c*/ 	.short	0x0380
        /*009e*/ 	.short	0x0028


	//----- nvinfo : EIATTR_SW_WAR
	.align		4
.L_46:
        /*00a0*/ 	.byte	0x04, 0x36
        /*00a2*/ 	.short	(.L_48 - .L_47)
.L_47:
        /*00a4*/ 	.word	0x00000008
.L_48:


//--------------------- .nv.callgraph             --------------------------
	.section	.nv.callgraph,"",@"SHT_CUDA_CALLGRAPH"
	.align	4
	.sectionentsize	8
	.align		4
        /*0000*/ 	.word	0x00000000
	.align		4
        /*0004*/ 	.word	0xffffffff
	.align		4
        /*0008*/ 	.word	0x00000000
	.align		4
        /*000c*/ 	.word	0xfffffffe
	.align		4
        /*0010*/ 	.word	0x00000000
	.align		4
        /*0014*/ 	.word	0xfffffffd
	.align		4
        /*0018*/ 	.word	0x00000000
	.align		4
        /*001c*/ 	.word	0xfffffffc


//--------------------- .nv.constant4             --------------------------
	.section	.nv.constant4,"a",@progbits
	.align	8
	.align		8
.nv.constant4:
        /*0000*/ 	.dword	errorOnGPU


//--------------------- .text._Z20calculateErrorKernelPii --------------------------
	.section	.text._Z20calculateErrorKernelPii,"ax",@progbits
	.align	128
        .global         _Z20calculateErrorKernelPii
        .type           _Z20calculateErrorKernelPii,@function
        .size           _Z20calculateErrorKernelPii,(.L_x_28 - _Z20calculateErrorKernelPii)
        .other          _Z20calculateErrorKernelPii,@"STO_CUDA_ENTRY STV_DEFAULT"
_Z20calculateErrorKernelPii:
.text._Z20calculateErrorKernelPii:
[----:B------:R-:W-:Y:S08]  /*0000*/  LDC R1, c[0x0][0x37c] ;  /* 0x0000df00ff017b82 */ /* 0x000ff00000000800 */
[----:B------:R-:W0:Y:S01]  /*0010*/  S2UR UR5, SR_CgaCtaId ;  /* 0x00000000000579c3 */ /* 0x000e220000008800 */
[----:B------:R-:W-:Y:S01]  /*0020*/  UMOV UR4, 0x400 ;  /* 0x0000040000047882 */ /* 0x000fe20000000000 */
[----:B------:R-:W1:Y:S01]  /*0030*/  LDCU UR7, c[0x0][0x388] ;  /* 0x00007100ff0777ac */ /* 0x000e620008000800 */
[----:B------:R-:W2:Y:S01]  /*0040*/  S2R R0, SR_TID.X ;  /* 0x0000000000007919 */ /* 0x000ea20000002100 */
[----:B------:R-:W3:Y:S01]  /*0050*/  LDCU.64 UR8, c[0x0][0x358] ;  /* 0x00006b00ff0877ac */ /* 0x000ee20008000a00 */
[----:B-1----:R-:W-:-:S02]  /*0060*/  UISETP.GE.AND UP0, UPT, UR7, 0x1, UPT ;  /* 0x000000010700788c */ /* 0x002fc4000bf06270 */
[----:B0-----:R-:W-:-:S09]  /*0070*/  ULEA UR5, UR5, UR4, 0x18 ;  /* 0x0000000405057291 */ /* 0x001fd2000f8ec0ff */
[----:B------:R-:W-:Y:S01]  /*0080*/  STS [UR5+0x40], RZ ;  /* 0x000040ffff007988 */ /* 0x000fe20008000805 */
[----:B---3--:R-:W-:Y:S05]  /*0090*/  BRA.U !UP0, `(.L_x_0) ;  /* 0x0000000908c87547 */ /* 0x008fea000b800000 */
[----:B------:R-:W-:Y:S01]  /*00a0*/  UISETP.GE.U32.AND UP0, UPT, UR7, 0x31, UPT ;  /* 0x000000310700788c */ /* 0x000fe2000bf06070 */
[----:B--2---:R-:W-:Y:S01]  /*00b0*/  LEA R20, R0, UR5, 0x2 ;  /* 0x0000000500147c11 */ /* 0x004fe2000f8e10ff */
[----:B------:R-:W-:Y:S01]  /*00c0*/  UIADD3 UR4, UPT, UPT, UR7, 0xf, URZ ;  /* 0x0000000f07047890 */ /* 0x000fe2000fffe0ff */
[----:B------:R-:W-:-:S03]  /*00d0*/  IMAD.MOV.U32 R3, RZ, RZ, RZ ;  /* 0x000000ffff037224 */ /* 0x000fc600078e00ff */
[----:B------:R-:W-:-:S04]  /*00e0*/  USHF.R.U32.HI UR4, URZ, 0x4, UR4 ;  /* 0x00000004ff047899 */ /* 0x000fc80008011604 */
[----:B------:R-:W-:Y:S01]  /*00f0*/  ULOP3.LUT UR6, UR4, 0x3, URZ, 0xc0, !UPT ;  /* 0x0000000304067892 */ /* 0x000fe2000f8ec0ff */
[----:B------:R-:W-:Y:S11]  /*0100*/  BRA.U !UP0, `(.L_x_1) ;  /* 0x0000000508fc7547 */ /* 0x000ff6000b800000 */
[----:B------:R-:W0:Y:S01]  /*0110*/  LDC.64 R22, c[0x0][0x380] ;  /* 0x0000e000ff167b82 */ /* 0x000e220000000a00 */
[----:B------:R-:W-:Y:S01]  /*0120*/  ULOP3.LUT UR4, UR4, 0x7fffffc, URZ, 0xc0, !UPT ;  /* 0x07fffffc04047892 */ /* 0x000fe2000f8ec0ff */
[----:B------:R-:W-:Y:S01]  /*0130*/  VIADD R2, R0, 0x20 ;  /* 0x0000002000027836 */ /* 0x000fe20000000000 */
[----:B------:R-:W1:Y:S04]  /*0140*/  LDCU UR10, c[0x0][0x388] ;  /* 0x00007100ff0a77ac */ /* 0x000e680008000800 */
[----:B------:R-:W-:Y:S01]  /*0150*/  IMAD.U32 R3, RZ, RZ, UR4 ;  /* 0x00000004ff037e24 */ /* 0x000fe2000f8e00ff */
[----:B------:R-:W-:-:S12]  /*0160*/  UIADD3 UR7, UPT, UPT, -UR4, URZ, URZ ;  /* 0x000000ff04077290 */ /* 0x000fd8000fffe1ff */
.L_x_12:
[----:B------:R-:W-:Y:S02]  /*0170*/  VIADD R9, R2, 0xffffffe0 ;  /* 0xffffffe002097836 */ /* 0x000fe40000000000 */
[----:B------:R-:W-:-:S03]  /*0180*/  IMAD.MOV.U32 R7, RZ, RZ, RZ ;  /* 0x000000ffff077224 */ /* 0x000fc600078e00ff */
[----:B-1----:R-:W-:-:S13]  /*0190*/  ISETP.GE.AND P0, PT, R9, UR10, PT ;  /* 0x0000000a09007c0c */ /* 0x002fda000bf06270 */
[----:B--234-:R-:W1:Y:S02]  /*01a0*/  @!P0 LDC.64 R4, c[0x0][0x380] ;  /* 0x0000e000ff048b82 */ /* 0x01ce640000000a00 */
[----:B-1----:R-:W-:-:S05]  /*01b0*/  @!P0 IMAD.WIDE.U32 R4, R9, 0x4, R4 ;  /* 0x0000000409048825 */ /* 0x002fca00078e0004 */
[----:B------:R-:W2:Y:S01]  /*01c0*/  @!P0 LDG.E R7, desc[UR8][R4.64] ;  /* 0x0000000804078981 */ /* 0x000ea2000c1e1900 */
[----:B------:R-:W-:Y:S01]  /*01d0*/  ISETP.NE.AND P0, PT, R0, RZ, PT ;  /* 0x000000ff0000720c */ /* 0x000fe20003f05270 */
[----:B------:R-:W-:Y:S01]  /*01e0*/  UIADD3 UR7, UPT, UPT, UR7, 0x4, URZ ;  /* 0x0000000407077890 */ /* 0x000fe2000fffe0ff */
[----:B------:R-:W-:Y:S03]  /*01f0*/  BSSY.RECONVERGENT B0, `(.L_x_2) ;  /* 0x0000016000007945 */ /* 0x000fe60003800200 */
[----:B------:R-:W-:Y:S01]  /*0200*/  UISETP.NE.AND UP0, UPT, UR7, URZ, UPT ;  /* 0x000000ff0700728c */ /* 0x000fe2000bf05270 */
[----:B--2---:R1:W-:Y:S01]  /*0210*/  STS [R20], R7 ;  /* 0x0000000714007388 */ /* 0x0043e20000000800 */
[----:B------:R-:W-:Y:S06]  /*0220*/  BAR.SYNC.DEFER_BLOCKING 0x0 ;  /* 0x0000000000007b1d */ /* 0x000fec0000010000 */
[----:B------:R-:W-:Y:S05]  /*0230*/  @P0 BRA `(.L_x_3) ;  /* 0x0000000000440947 */ /* 0x000fea0003800000 */
[----:B------:R-:W2:Y:S01]  /*0240*/  S2UR UR5, SR_CgaCtaId ;  /* 0x00000000000579c3 */ /* 0x000ea20000008800 */
[----:B------:R-:W-:Y:S02]  /*0250*/  UMOV UR4, 0x400 ;  /* 0x0000040000047882 */ /* 0x000fe40000000000 */
[----:B--2---:R-:W-:-:S09]  /*0260*/  ULEA UR4, UR5, UR4, 0x18 ;  /* 0x0000000405047291 */ /* 0x004fd2000f8ec0ff */
[----:B------:R-:W-:Y:S04]  /*0270*/  LDS R21, [UR4+0x40] ;  /* 0x00004004ff157984 */ /* 0x000fe80008000800 */
[----:B-1----:R-:W1:Y:S04]  /*0280*/  LDS.128 R4, [UR4] ;  /* 0x00000004ff047984 */ /* 0x002e680008000c00 */
[----:B------:R-:W2:Y:S04]  /*0290*/  LDS.128 R8, [UR4+0x10] ;  /* 0x00001004ff087984 */ /* 0x000ea80008000c00 */
[----:B------:R-:W3:Y:S04]  /*02a0*/  LDS.128 R12, [UR4+0x20] ;  /* 0x00002004ff0c7984 */ /* 0x000ee80008000c00 */
[----:B------:R-:W4:Y:S01]  /*02b0*/  LDS.128 R16, [UR4+0x30] ;  /* 0x00003004ff107984 */ /* 0x000f220008000c00 */
[----:B-1----:R-:W-:-:S04]  /*02c0*/  IADD3 R4, PT, PT, R5, R21, R4 ;  /* 0x0000001505047210 */ /* 0x002fc80007ffe004 */
[----:B------:R-:W-:-:S04]  /*02d0*/  IADD3 R4, PT, PT, R7, R4, R6 ;  /* 0x0000000407047210 */ /* 0x000fc80007ffe006 */
[----:B--2---:R-:W-:-:S04]  /*02e0*/  IADD3 R4, PT, PT, R9, R4, R8 ;  /* 0x0000000409047210 */ /* 0x004fc80007ffe008 */
[----:B------:R-:W-:-:S04]  /*02f0*/  IADD3 R4, PT, PT, R11, R4, R10 ;  /* 0x000000040b047210 */ /* 0x000fc80007ffe00a */
[----:B---3--:R-:W-:-:S04]  /*0300*/  IADD3 R4, PT, PT, R13, R4, R12 ;  /* 0x000000040d047210 */ /* 0x008fc80007ffe00c */
[----:B------:R-:W-:-:S04]  /*0310*/  IADD3 R4, PT, PT, R15, R4, R14 ;  /* 0x000000040f047210 */ /* 0x000fc80007ffe00e */
[----:B----4-:R-:W-:-:S04]  /*0320*/  IADD3 R4, PT, PT, R17, R4, R16 ;  /* 0x0000000411047210 */ /* 0x010fc80007ffe010 */
[----:B------:R-:W-:-:S05]  /*0330*/  IADD3 R4, PT, PT, R19, R4, R18 ;  /* 0x0000000413047210 */ /* 0x000fca0007ffe012 */
[----:B------:R2:W-:Y:S02]  /*0340*/  STS [UR4+0x40], R4 ;  /* 0x00004004ff007988 */ /* 0x0005e40008000804 */
.L_x_3:
[----:B------:R-:W-:Y:S05]  /*0350*/  BSYNC.RECONVERGENT B0 ;  /* 0x0000000000007941 */ /* 0x000fea0003800200 */
.L_x_2:
[C---:B-1----:R-:W-:Y:S01]  /*0360*/  VIADD R7, R2.reuse, 0xfffffff0 ;  /* 0xfffffff002077836 */ /* 0x042fe20000000000 */
[----:B------:R-:W-:Y:S01]  /*0370*/  BAR.SYNC.DEFER_BLOCKING 0x0 ;  /* 0x0000000000007b1d */ /* 0x000fe20000010000 */
[----:B------:R-:W-:Y:S01]  /*0380*/  ISETP.GE.AND P2, PT, R2, UR10, PT ;  /* 0x0000000a02007c0c */ /* 0x000fe2000bf46270 */
[----:B------:R-:W-:Y:S02]  /*0390*/  IMAD.MOV.U32 R5, RZ, RZ, RZ ;  /* 0x000000ffff057224 */ /* 0x000fe400078e00ff */
[----:B------:R-:W-:Y:S02]  /*03a0*/  ISETP.GE.AND P1, PT, R7, UR10, PT ;  /* 0x0000000a07007c0c */ /* 0x000fe4000bf26270 */
[----:B------:R-:W-:Y:S11]  /*03b0*/  BSSY.RECONVERGENT B0, `(.L_x_4) ;  /* 0x0000004000007945 */ /* 0x000ff60003800200 */
[----:B------:R-:W-:Y:S05]  /*03c0*/  @P1 BRA `(.L_x_5) ;  /* 0x0000000000081947 */ /* 0x000fea0003800000 */
[----:B0-2---:R-:W-:-:S06]  /*03d0*/  IMAD.WIDE.U32 R4, R7, 0x4, R22 ;  /* 0x0000000407047825 */ /* 0x005fcc00078e0016 */
[----:B------:R1:W5:Y:S02]  /*03e0*/  LDG.E R5, desc[UR8][R4.64] ;  /* 0x0000000804057981 */ /* 0x000364000c1e1900 */
.L_x_5:
[----:B------:R-:W-:Y:S05]  /*03f0*/  BSYNC.RECONVERGENT B0 ;  /* 0x0000000000007941 */ /* 0x000fea0003800200 */
.L_x_4:
[----:B-----5:R3:W-:Y:S01]  /*0400*/  STS [R20], R5 ;  /* 0x0000000514007388 */ /* 0x0207e20000000800 */
[----:B------:R-:W-:Y:S01]  /*0410*/  BSSY.RECONVERGENT B0, `(.L_x_6) ;  /* 0x0000014000007945 */ /* 0x000fe20003800200 */
[----:B------:R-:W-:Y:S06]  /*0420*/  BAR.SYNC.DEFER_BLOCKING 0x0 ;  /* 0x0000000000007b1d */ /* 0x000fec0000010000 */
[----:B------:R-:W-:Y:S05]  /*0430*/  @P0 BRA `(.L_x_7) ;  /* 0x0000000000440947 */ /* 0x000fea0003800000 */
[----:B------:R-:W4:Y:S01]  /*0440*/  S2UR UR5, SR_CgaCtaId ;  /* 0x00000000000579c3 */ /* 0x000f220000008800 */
[----:B------:R-:W-:Y:S02]  /*0450*/  UMOV UR4, 0x400 ;  /* 0x0000040000047882 */ /* 0x000fe40000000000 */
[----:B----4-:R-:W-:-:S09]  /*0460*/  ULEA UR4, UR5, UR4, 0x18 ;  /* 0x0000000405047291 */ /* 0x010fd2000f8ec0ff */
[----:B------:R-:W-:Y:S04]  /*0470*/  LDS R21, [UR4+0x40] ;  /* 0x00004004ff157984 */ /* 0x000fe80008000800 */
[----:B-123--:R-:W1:Y:S04]  /*0480*/  LDS.128 R4, [UR4] ;  /* 0x00000004ff047984 */ /* 0x00ee680008000c00 */
        /* <DEDUP_REMOVED lines=12> */
.L_x_7:
[----:B------:R-:W-:Y:S05]  /*0550*/  BSYNC.RECONVERGENT B0 ;  /* 0x0000000000007941 */ /* 0x000fea0003800200 */
.L_x_6:
[----:B------:R-:W5:Y:S01]  /*0560*/  @!P2 LDC.64 R24, c[0x0][0x380] ;  /* 0x0000e000ff18ab82 */ /* 0x000f620000000a00 */
[----:B------:R-:W-:Y:S02]  /*0570*/  IMAD.MOV.U32 R27, RZ, RZ, RZ ;  /* 0x000000ffff1b7224 */ /* 0x000fe400078e00ff */
[----:B-----5:R-:W-:-:S05]  /*0580*/  @!P2 IMAD.WIDE.U32 R24, R2, 0x4, R24 ;  /* 0x000000040218a825 */ /* 0x020fca00078e0018 */
[----:B------:R-:W-:Y:S06]  /*0590*/  BAR.SYNC.DEFER_BLOCKING 0x0 ;  /* 0x0000000000007b1d */ /* 0x000fec0000010000 */
[----:B------:R-:W5:Y:S01]  /*05a0*/  @!P2 LDG.E R27, desc[UR8][R24.64] ;  /* 0x00000008181ba981 */ /* 0x000f62000c1e1900 */
[----:B------:R-:W-:Y:S01]  /*05b0*/  @!P0 MOV R21, 0x400 ;  /* 0x0000040000158802 */ /* 0x000fe20000000f00 */
[----:B------:R-:W-:Y:S01]  /*05c0*/  BSSY.RECONVERGENT B0, `(.L_x_8) ;  /* 0x000001a000007945 */ /* 0x000fe20003800200 */
[----:B-12-4-:R-:W1:Y:S02]  /*05d0*/  @!P0 S2R R4, SR_CgaCtaId ;  /* 0x0000000000048919 */ /* 0x016e640000008800 */
[----:B-1----:R-:W-:Y:S01]  /*05e0*/  @!P0 LEA R21, R4, R21, 0x18 ;  /* 0x0000001504158211 */ /* 0x002fe200078ec0ff */
[----:B-----5:R-:W-:Y:S01]  /*05f0*/  STS [R20], R27 ;  /* 0x0000001b14007388 */ /* 0x020fe20000000800 */
[----:B------:R-:W-:Y:S06]  /*0600*/  BAR.SYNC.DEFER_BLOCKING 0x0 ;  /* 0x0000000000007b1d */ /* 0x000fec0000010000 */
[----:B------:R-:W-:Y:S04]  /*0610*/  @!P0 LDS R26, [R21+0x40] ;  /* 0x00004000151a8984 */ /* 0x000fe80000000800 */
[----:B---3--:R-:W1:Y:S04]  /*0620*/  @!P0 LDS.128 R4, [R21] ;  /* 0x0000000015048984 */ /* 0x008e680000000c00 */
[----:B------:R-:W2:Y:S04]  /*0630*/  @!P0 LDS.128 R8, [R21+0x10] ;  /* 0x0000100015088984 */ /* 0x000ea80000000c00 */
[----:B------:R-:W3:Y:S04]  /*0640*/  @!P0 LDS.128 R12, [R21+0x20] ;  /* 0x00002000150c8984 */ /* 0x000ee80000000c00 */
[----:B------:R-:W4:Y:S01]  /*0650*/  @!P0 LDS.128 R16, [R21+0x30] ;  /* 0x0000300015108984 */ /* 0x000f220000000c00 */
[----:B-1----:R-:W-:Y:S01]  /*0660*/  @!P0 IADD3 R4, PT, PT, R5, R26, R4 ;  /* 0x0000001a05048210 */ /* 0x002fe20007ffe004 */
[----:B------:R-:W-:-:S03]  /*0670*/  IMAD.MOV.U32 R5, RZ, RZ, RZ ;  /* 0x000000ffff057224 */ /* 0x000fc600078e00ff */
[----:B------:R-:W-:Y:S01]  /*0680*/  @!P0 IADD3 R4, PT, PT, R7, R4, R6 ;  /* 0x0000000407048210 */ /* 0x000fe20007ffe006 */
[----:B------:R-:W-:-:S03]  /*0690*/  VIADD R7, R2, 0x10 ;  /* 0x0000001002077836 */ /* 0x000fc60000000000 */
[----:B--2---:R-:W-:Y:S02]  /*06a0*/  @!P0 IADD3 R4, PT, PT, R9, R4, R8 ;  /* 0x0000000409048210 */ /* 0x004fe40007ffe008 */
[----:B------:R-:W-:Y:S02]  /*06b0*/  ISETP.GE.AND P1, PT, R7, UR10, PT ;  /* 0x0000000a07007c0c */ /* 0x000fe4000bf26270 */
[----:B------:R-:W-:-:S04]  /*06c0*/  @!P0 IADD3 R4, PT, PT, R11, R4, R10 ;  /* 0x000000040b048210 */ /* 0x000fc80007ffe00a */
[----:B---3--:R-:W-:-:S04]  /*06d0*/  @!P0 IADD3 R4, PT, PT, R13, R4, R12 ;  /* 0x000000040d048210 */ /* 0x008fc80007ffe00c */
[----:B------:R-:W-:-:S04]  /*06e0*/  @!P0 IADD3 R4, PT, PT, R15, R4, R14 ;  /* 0x000000040f048210 */ /* 0x000fc80007ffe00e */
[----:B----4-:R-:W-:-:S04]  /*06f0*/  @!P0 IADD3 R4, PT, PT, R17, R4, R16 ;  /* 0x0000000411048210 */ /* 0x010fc80007ffe010 */
[----:B------:R-:W-:-:S05]  /*0700*/  @!P0 IADD3 R4, PT, PT, R19, R4, R18 ;  /* 0x0000000413048210 */ /* 0x000fca0007ffe012 */
[----:B------:R1:W-:Y:S01]  /*0710*/  @!P0 STS [R21+0x40], R4 ;  /* 0x0000400415008388 */ /* 0x0003e20000000800 */
[----:B------:R-:W-:Y:S06]  /*0720*/  BAR.SYNC.DEFER_BLOCKING 0x0 ;  /* 0x0000000000007b1d */ /* 0x000fec0000010000 */
[----:B------:R-:W-:Y:S05]  /*0730*/  @P1 BRA `(.L_x_9) ;  /* 0x0000000000081947 */ /* 0x000fea0003800000 */
[----:B01----:R-:W-:-:S06]  /*0740*/  IMAD.WIDE.U32 R4, R7, 0x4, R22 ;  /* 0x0000000407047825 */ /* 0x003fcc00078e0016 */
[----:B------:R2:W5:Y:S02]  /*0750*/  LDG.E R5, desc[UR8][R4.64] ;  /* 0x0000000804057981 */ /* 0x000564000c1e1900 */
.L_x_9:
[----:B------:R-:W-:Y:S05]  /*0760*/  BSYNC.RECONVERGENT B0 ;  /* 0x0000000000007941 */ /* 0x000fea0003800200 */
.L_x_8:
[----:B-----5:R3:W-:Y:S01]  /*0770*/  STS [R20], R5 ;  /* 0x0000000514007388 */ /* 0x0207e20000000800 */
[----:B------:R-:W-:Y:S01]  /*0780*/  BSSY.RECONVERGENT B0, `(.L_x_10) ;  /* 0x0000014000007945 */ /* 0x000fe20003800200 */
[----:B------:R-:W-:Y:S06]  /*0790*/  BAR.SYNC.DEFER_BLOCKING 0x0 ;  /* 0x0000000000007b1d */ /* 0x000fec0000010000 */
[----:B------:R-:W-:Y:S05]  /*07a0*/  @P0 BRA `(.L_x_11) ;  /* 0x0000000000440947 */ /* 0x000fea0003800000 */
[----:B------:R-:W4:Y:S01]  /*07b0*/  S2UR UR5, SR_CgaCtaId ;  /* 0x00000000000579c3 */ /* 0x000f220000008800 */
[----:B------:R-:W-:Y:S02]  /*07c0*/  UMOV UR4, 0x400 ;  /* 0x0000040000047882 */ /* 0x000fe40000000000 */
[----:B----4-:R-:W-:-:S09]  /*07d0*/  ULEA UR4, UR5, UR4, 0x18 ;  /* 0x0000000405047291 */ /* 0x010fd2000f8ec0ff */
[----:B-1----:R-:W-:Y:S04]  /*07e0*/  LDS R21, [UR4+0x40] ;  /* 0x00004004ff157984 */ /* 0x002fe80008000800 */
[----:B--23--:R-:W1:Y:S04]  /*07f0*/  LDS.128 R4, [UR4] ;  /* 0x00000004ff047984 */ /* 0x00ce680008000c00 */
        /* <DEDUP_REMOVED lines=12> */
.L_x_11:
[----:B------:R-:W-:Y:S05]  /*08c0*/  BSYNC.RECONVERGENT B0 ;  /* 0x0000000000007941 */ /* 0x000fea0003800200 */
.L_x_10:
[----:B------:R-:W-:Y:S01]  /*08d0*/  BAR.SYNC.DEFER_BLOCKING 0x0 ;  /* 0x0000000000007b1d */ /* 0x000fe20000010000 */
[----:B------:R-:W-:-:S05]  /*08e0*/  VIADD R2, R2, 0x40 ;  /* 0x0000004002027836 */ /* 0x000fca0000000000 */
[----:B------:R-:W-:Y:S05]  /*08f0*/  BRA.U UP0, `(.L_x_12) ;  /* 0xfffffff9001c7547 */ /* 0x000fea000b83ffff */
.L_x_1:
[----:B------:R-:W-:-:S09]  /*0900*/  UISETP.NE.AND UP0, UPT, UR6, URZ, UPT ;  /* 0x000000ff0600728c */ /* 0x000fd2000bf05270 */
[----:B------:R-:W-:Y:S05]  /*0910*/  BRA.U !UP0, `(.L_x_0) ;  /* 0x0000000108a87547 */ /* 0x000fea000b800000 */
[----:B-1234-:R-:W1:Y:S01]  /*0920*/  LDC.64 R4, c[0x0][0x380] ;  /* 0x0000e000ff047b82 */ /* 0x01ee620000000a00 */
[----:B------:R-:W-:Y:S01]  /*0930*/  IMAD R3, R3, 0x10, R0 ;  /* 0x0000001003037824 */ /* 0x000fe200078e0200 */
[----:B------:R-:W2:Y:S01]  /*0940*/  LDCU UR10, c[0x0][0x388] ;  /* 0x00007100ff0a77ac */ /* 0x000ea20008000800 */
[----:B------:R-:W-:Y:S02]  /*0950*/  UIADD3 UR7, UPT, UPT, -UR6, URZ, URZ ;  /* 0x000000ff06077290 */ /* 0x000fe4000fffe1ff */
[----:B-1----:R-:W-:-:S04]  /*0960*/  IMAD.WIDE.U32 R4, R3, 0x4, R4 ;  /* 0x0000000403047825 */ /* 0x002fc800078e0004 */
[----:B------:R-:W-:Y:S02]  /*0970*/  IMAD.MOV.U32 R2, RZ, RZ, R4 ;  /* 0x000000ffff027224 */ /* 0x000fe400078e0004 */
[----:B--2---:R-:W-:-:S07]  /*0980*/  IMAD.MOV.U32 R21, RZ, RZ, R5 ;  /* 0x000000ffff157224 */ /* 0x004fce00078e0005 */
.L_x_15:
[----:B------:R-:W-:Y:S01]  /*0990*/  ISETP.GE.AND P0, PT, R3, UR10, PT ;  /* 0x0000000a03007c0c */ /* 0x000fe2000bf06270 */
[----:B-1----:R-:W-:-:S12]  /*09a0*/  IMAD.MOV.U32 R7, RZ, RZ, RZ ;  /* 0x000000ffff077224 */ /* 0x002fd800078e00ff */
[----:B--2---:R-:W-:Y:S02]  /*09b0*/  @!P0 IMAD.MOV.U32 R4, RZ, RZ, R2 ;  /* 0x000000ffff048224 */ /* 0x004fe400078e0002 */
[----:B------:R-:W-:-:S05]  /*09c0*/  @!P0 IMAD.MOV.U32 R5, RZ, RZ, R21 ;  /* 0x000000ffff058224 */ /* 0x000fca00078e0015 */
        /* <DEDUP_REMOVED lines=11> */
[----:B0-----:R-:W-:Y:S04]  /*0a80*/  LDS R22, [UR4+0x40] ;  /* 0x00004004ff167984 */ /* 0x001fe80008000800 */
[----:B-1----:R-:W0:Y:S04]  /*0a90*/  LDS.128 R4, [UR4] ;  /* 0x00000004ff047984 */ /* 0x002e280008000c00 */
[----:B------:R-:W1:Y:S04]  /*0aa0*/  LDS.128 R8, [UR4+0x10] ;  /* 0x00001004ff087984 */ /* 0x000e680008000c00 */
[----:B------:R-:W2:Y:S04]  /*0ab0*/  LDS.128 R12, [UR4+0x20] ;  /* 0x00002004ff0c7984 */ /* 0x000ea80008000c00 */
[----:B------:R-:W3:Y:S01]  /*0ac0*/  LDS.128 R16, [UR4+0x30] ;  /* 0x00003004ff107984 */ /* 0x000ee20008000c00 */
[----:B0-----:R-:W-:-:S04]  /*0ad0*/  IADD3 R4, PT, PT, R5, R22, R4 ;  /* 0x0000001605047210 */ /* 0x001fc80007ffe004 */
[----:B------:R-:W-:-:S04]  /*0ae0*/  IADD3 R4, PT, PT, R7, R4, R6 ;  /* 0x0000000407047210 */ /* 0x000fc80007ffe006 */
[----:B-1----:R-:W-:-:S04]  /*0af0*/  IADD3 R4, PT, PT, R9, R4, R8 ;  /* 0x0000000409047210 */ /* 0x002fc80007ffe008 */
[----:B------:R-:W-:-:S04]  /*0b00*/  IADD3 R4, PT, PT, R11, R4, R10 ;  /* 0x000000040b047210 */ /* 0x000fc80007ffe00a */
[----:B--2---:R-:W-:-:S04]  /*0b10*/  IADD3 R4, PT, PT, R13, R4, R12 ;  /* 0x000000040d047210 */ /* 0x004fc80007ffe00c */
[----:B------:R-:W-:-:S04]  /*0b20*/  IADD3 R4, PT, PT, R15, R4, R14 ;  /* 0x000000040f047210 */ /* 0x000fc80007ffe00e */
[----:B---3--:R-:W-:-:S04]  /*0b30*/  IADD3 R4, PT, PT, R17, R4, R16 ;  /* 0x0000000411047210 */ /* 0x008fc80007ffe010 */
[----:B------:R-:W-:-:S05]  /*0b40*/  IADD3 R4, PT, PT, R19, R4, R18 ;  /* 0x0000000413047210 */ /* 0x000fca0007ffe012 */
[----:B------:R2:W-:Y:S02]  /*0b50*/  STS [UR4+0x40], R4 ;  /* 0x00004004ff007988 */ /* 0x0005e40008000804 */
.L_x_14:
[----:B------:R-:W-:Y:S05]  /*0b60*/  BSYNC.RECONVERGENT B0 ;  /* 0x0000000000007941 */ /* 0x000fea0003800200 */
.L_x_13:
[----:B------:R-:W-:Y:S01]  /*0b70*/  BAR.SYNC.DEFER_BLOCKING 0x0 ;  /* 0x0000000000007b1d */ /* 0x000fe20000010000 */
[----:B------:R-:W-:Y:S01]  /*0b80*/  IADD3 R2, P0, PT, R2, 0x40, RZ ;  /* 0x0000004002027810 */ /* 0x000fe20007f1e0ff */
[----:B------:R-:W-:-:S04]  /*0b90*/  VIADD R3, R3, 0x10 ;  /* 0x0000001003037836 */ /* 0x000fc80000000000 */
[----:B------:R-:W-:Y:S01]  /*0ba0*/  IMAD.X R21, RZ, RZ, R21, P0 ;  /* 0x000000ffff157224 */ /* 0x000fe200000e0615 */
[----:B------:R-:W-:Y:S07]  /*0bb0*/  BRA.U UP0, `(.L_x_15) ;  /* 0xfffffffd00747547 */ /* 0x000fee000b83ffff */
.L_x_0:
[----:B--2---:R-:W-:-:S13]  /*0bc0*/  ISETP.NE.AND P0, PT, R0, RZ, PT ;  /* 0x000000ff0000720c */ /* 0x004fda0003f05270 */
[----:B------:R-:W-:Y:S05]  /*0bd0*/  @P0 EXIT ;  /* 0x000000000000094d */ /* 0x000fea0003800000 */
[----:B------:R-:W2:Y:S01]  /*0be0*/  S2UR UR5, SR_CgaCtaId ;  /* 0x00000000000579c3 */ /* 0x000ea20000008800 */
[----:B------:R-:W-:-:S07]  /*0bf0*/  UMOV UR4, 0x400 ;  /* 0x0000040000047882 */ /* 0x000fce0000000000 */
[----:B------:R-:W5:Y:S01]  /*0c00*/  LDC.64 R2, c[0x4][RZ] ;  /* 0x01000000ff027b82 */ /* 0x000f620000000a00 */
[----:B--2---:R-:W-:-:S09]  /*0c10*/  ULEA UR4, UR5, UR4, 0x18 ;  /* 0x0000000405047291 */ /* 0x004fd2000f8ec0ff */
[----:B---3--:R-:W5:Y:S04]  /*0c20*/  LDS R5, [UR4+0x40] ;  /* 0x00004004ff057984 */ /* 0x008f680008000800 */
[----:B-----5:R-:W-:Y:S01]  /*0c30*/  STG.E desc[UR8][R2.64], R5 ;  /* 0x0000000502007986 */ /* 0x020fe2000c101908 */
[----:B------:R-:W-:Y:S05]  /*0c40*/  EXIT ;  /* 0x000000000000794d */ /* 0x000fea0003800000 */
.L_x_16:
[----:B------:R-:W-:-:S00]  /*0c50*/  BRA `(.L_x_16) ;  /* 0xfffffffc00fc7947 */ /* 0x000fc0000383ffff */
[----:B------:R-:W-:-:S00]  /*0c60*/  NOP ;  /* 0x0000000000007918 */ /* 0x000fc00000000000 */
        /* <DEDUP_REMOVED lines=9> */
.L_x_28:


//--------------------- .text._Z19jacobiIterateKernelPiS_S_S_ii --------------------------
	.section	.text._Z19jacobiIterateKernelPiS_S_S_ii,"ax",@progbits
	.align	128
        .global         _Z19jacobiIterateKernelPiS_S_S_ii
        .type           _Z19jacobiIterateKernelPiS_S_S_ii,@function
        .size           _Z19jacobiIterateKernelPiS_S_S_ii,(.L_x_29 - _Z19jacobiIterateKernelPiS_S_S_ii)
        .other          _Z19jacobiIterateKernelPiS_S_S_ii,@"STO_CUDA_ENTRY STV_DEFAULT"
_Z19jacobiIterateKernelPiS_S_S_ii:
.text._Z19jacobiIterateKernelPiS_S_S_ii:
[----:B------:R-:W-:Y:S01]  /*0000*/  LDC R1, c[0x0][0x37c] ;  /* 0x0000df00ff017b82 */ /* 0x000fe20000000800 */
[----:B------:R-:W0:Y:S07]  /*0010*/  S2R R6, SR_TID.X ;  /* 0x0000000000067919 */ /* 0x000e2e0000002100 */
[----:B------:R-:W0:Y:S01]  /*0020*/  S2UR UR4, SR_CTAID.X ;  /* 0x00000000000479c3 */ /* 0x000e220000002500 */
[----:B------:R-:W1:Y:S01]  /*0030*/  LDCU UR5, c[0x0][0x3a0] ;  /* 0x00007400ff0577ac */ /* 0x000e620008000800 */
[----:B------:R-:W-:Y:S01]  /*0040*/  BSSY.RECONVERGENT B0, `(.L_x_17) ;  /* 0x000000b000007945 */ /* 0x000fe20003800200 */
[----:B------:R-:W2:Y:S01]  /*0050*/  S2R R7, SR_TID.Y ;  /* 0x0000000000077919 */ /* 0x000ea20000002200 */
[----:B------:R-:W-:Y:S01]  /*0060*/  IMAD.MOV.U32 R0, RZ, RZ, RZ ;  /* 0x000000ffff007224 */ /* 0x000fe200078e00ff */
[----:B------:R-:W3:Y:S03]  /*0070*/  LDCU.64 UR6, c[0x0][0x358] ;  /* 0x00006b00ff0677ac */ /* 0x000ee60008000a00 */
[----:B------:R-:W0:Y:S02]  /*0080*/  LDC R3, c[0x0][0x360] ;  /* 0x0000d800ff037b82 */ /* 0x000e240000000800 */
[----:B0-----:R-:W-:-:S05]  /*0090*/  IMAD R8, R3, UR4, R6 ;  /* 0x0000000403087c24 */ /* 0x001fca000f8e0206 */
[----:B-1----:R-:W-:-:S13]  /*00a0*/  ISETP.GE.AND P0, PT, R8, UR5, PT ;  /* 0x0000000508007c0c */ /* 0x002fda000bf06270 */
[----:B--23--:R-:W-:Y:S05]  /*00b0*/  @P0 BRA `(.L_x_18) ;  /* 0x00000000000c0947 */ /* 0x00cfea0003800000 */
[----:B------:R-:W0:Y:S02]  /*00c0*/  LDC.64 R2, c[0x0][0x388] ;  /* 0x0000e200ff027b82 */ /* 0x000e240000000a00 */
[----:B0-----:R-:W-:-:S05]  /*00d0*/  IMAD.WIDE R2, R8, 0x4, R2 ;  /* 0x0000000408027825 */ /* 0x001fca00078e0202 */
[----:B------:R0:W5:Y:S02]  /*00e0*/  LDG.E R0, desc[UR6][R2.64] ;  /* 0x0000000602007981 */ /* 0x000164000c1e1900 */
.L_x_18:
[----:B------:R-:W-:Y:S05]  /*00f0*/  BSYNC.RECONVERGENT B0 ;  /* 0x0000000000007941 */ /* 0x000fea0003800200 */
.L_x_17:
[----:B------:R-:W-:-:S09]  /*0100*/  UISETP.GE.AND UP0, UPT, UR5, 0x1, UPT ;  /* 0x000000010500788c */ /* 0x000fd2000bf06270 */
[----:B------:R-:W-:Y:S05]  /*0110*/  BRA.U !UP0, `(.L_x_19) ;  /* 0x0000000908947547 */ /* 0x000fea000b800000 */
[----:B------:R-:W1:Y:S01]  /*0120*/  S2R R13, SR_CgaCtaId ;  /* 0x00000000000d7919 */ /* 0x000e620000008800 */
[----:B------:R-:W2:Y:S01]  /*0130*/  LDC.64 R4, c[0x0][0x390] ;  /* 0x0000e400ff047b82 */ /* 0x000ea20000000a00 */
[----:B------:R-:W3:Y:S01]  /*0140*/  LDCU UR8, c[0x0][0x3a4] ;  /* 0x00007480ff0877ac */ /* 0x000ee20008000800 */
[----:B------:R-:W-:Y:S01]  /*0150*/  MOV R9, 0x400 ;  /* 0x0000040000097802 */ /* 0x000fe20000000f00 */
[C---:B------:R-:W-:Y:S01]  /*0160*/  VIADD R22, R8.reuse, 0xfffffff9 ;  /* 0xfffffff908167836 */ /* 0x040fe20000000000 */
[C---:B------:R-:W-:Y:S01]  /*0170*/  IADD3 R21, PT, PT, -R8.reuse, 0x1, RZ ;  /* 0x0000000108157810 */ /* 0x040fe20007ffe1ff */
[----:B------:R-:W-:Y:S02]  /*0180*/  UIADD3 UR4, UPT, UPT, UR5, 0xf, URZ ;  /* 0x0000000f05047890 */ /* 0x000fe4000fffe0ff */
[----:B------:R-:W-:Y:S01]  /*0190*/  VIADD R10, R9, 0x440 ;  /* 0x00000440090a7836 */ /* 0x000fe20000000000 */
[----:B0-----:R-:W0:Y:S01]  /*01a0*/  LDC.64 R2, c[0x0][0x380] ;  /* 0x0000e000ff027b82 */ /* 0x001e220000000a00 */
[----:B------:R-:W-:Y:S01]  /*01b0*/  USHF.R.U32.HI UR4, URZ, 0x4, UR4 ;  /* 0x00000004ff047899 */ /* 0x000fe20008011604 */
[----:B------:R-:W4:Y:S03]  /*01c0*/  LDCU UR5, c[0x0][0x3a0] ;  /* 0x00007400ff0577ac */ /* 0x000f260008000800 */
[----:B------:R-:W-:Y:S01]  /*01d0*/  UIADD3 UR4, UPT, UPT, -UR4, URZ, URZ ;  /* 0x000000ff04047290 */ /* 0x000fe2000fffe1ff */
[----:B---3--:R-:W-:-:S02]  /*01e0*/  IMAD R11, R8, UR8, R7 ;  /* 0x00000008080b7c24 */ /* 0x008fc4000f8e0207 */
[----:B--2---:R-:W-:Y:S01]  /*01f0*/  IMAD.WIDE.U32 R4, R6, 0x4, R4 ;  /* 0x0000000406047825 */ /* 0x004fe200078e0004 */
[C---:B-1----:R-:W-:Y:S02]  /*0200*/  LEA R9, R13.reuse, R9, 0x18 ;  /* 0x000000090d097211 */ /* 0x042fe400078ec0ff */
[----:B------:R-:W-:-:S03]  /*0210*/  LEA R13, R13, R10, 0x18 ;  /* 0x0000000a0d0d7211 */ /* 0x000fc600078ec0ff */
[C---:B------:R-:W-:Y:S02]  /*0220*/  IMAD R10, R6.reuse, 0x44, R9 ;  /* 0x00000044060a7824 */ /* 0x040fe400078e0209 */
[----:B------:R-:W-:Y:S02]  /*0230*/  IMAD R12, R6, 0x4, R13 ;  /* 0x00000004060c7824 */ /* 0x000fe400078e020d */
[----:B------:R-:W-:Y:S02]  /*0240*/  IMAD.MOV.U32 R9, RZ, RZ, R7 ;  /* 0x000000ffff097224 */ /* 0x000fe400078e0007 */
[----:B0---4-:R-:W-:-:S07]  /*0250*/  IMAD R13, R7, 0x4, R10 ;  /* 0x00000004070d7824 */ /* 0x011fce00078e020a */
.L_x_26:
[----:B------:R-:W-:Y:S01]  /*0260*/  VIMNMX R14, PT, PT, R8, R9, !PT ;  /* 0x00000009080e7248 */ /* 0x000fe20007fe0100 */
[----:B0-----:R-:W-:-:S03]  /*0270*/  IMAD.MOV.U32 R16, RZ, RZ, RZ ;  /* 0x000000ffff107224 */ /* 0x001fc600078e00ff */
[----:B------:R-:W-:Y:S01]  /*0280*/  ISETP.GE.AND P0, PT, R14, UR5, PT ;  /* 0x000000050e007c0c */ /* 0x000fe2000bf06270 */
[----:B--2---:R-:W-:-:S12]  /*0290*/  IMAD.WIDE R14, R11, 0x4, R2 ;  /* 0x000000040b0e7825 */ /* 0x004fd800078e0202 */
[----:B------:R-:W2:Y:S01]  /*02a0*/  @!P0 LDG.E R16, desc[UR6][R14.64] ;  /* 0x000000060e108981 */ /* 0x000ea2000c1e1900 */
[----:B------:R-:W-:Y:S01]  /*02b0*/  ISETP.NE.AND P0, PT, R7, RZ, PT ;  /* 0x000000ff0700720c */ /* 0x000fe20003f05270 */
[----:B------:R-:W-:Y:S02]  /*02c0*/  BSSY.RECONVERGENT B0, `(.L_x_20) ;  /* 0x000000a000007945 */ /* 0x000fe40003800200 */
[----:B--2---:R0:W-:Y:S10]  /*02d0*/  STS [R13], R16 ;  /* 0x000000100d007388 */ /* 0x0041f40000000800 */
[----:B------:R-:W-:Y:S05]  /*02e0*/  @P0 BRA `(.L_x_21) ;  /* 0x00000000001c0947 */ /* 0x000fea0003800000 */
[----:B------:R-:W-:Y:S01]  /*02f0*/  ISETP.GE.AND P1, PT, R6, UR5, PT ;  /* 0x0000000506007c0c */ /* 0x000fe2000bf26270 */
[----:B------:R-:W-:Y:S01]  /*0300*/  BSSY.RECONVERGENT B1, `(.L_x_22) ;  /* 0x0000004000017945 */ /* 0x000fe20003800200 */
[----:B------:R-:W-:-:S11]  /*0310*/  IMAD.MOV.U32 R15, RZ, RZ, RZ ;  /* 0x000000ffff0f7224 */ /* 0x000fd600078e00ff */
[----:B------:R-:W-:Y:S05]  /*0320*/  @P1 BRA `(.L_x_23) ;  /* 0x0000000000041947 */ /* 0x000fea0003800000 */
[----:B------:R1:W5:Y:S02]  /*0330*/  LDG.E R15, desc[UR6][R4.64] ;  /* 0x00000006040f7981 */ /* 0x000364000c1e1900 */
.L_x_23:
[----:B------:R-:W-:Y:S05]  /*0340*/  BSYNC.RECONVERGENT B1 ;  /* 0x0000000000017941 */ /* 0x000fea0003800200 */
.L_x_22:
[----:B-----5:R2:W-:Y:S02]  /*0350*/  STS [R12], R15 ;  /* 0x0000000f0c007388 */ /* 0x0205e40000000800 */
.L_x_21:
[----:B------:R-:W-:Y:S05]  /*0360*/  BSYNC.RECONVERGENT B0 ;  /* 0x0000000000007941 */ /* 0x000fea0003800200 */
.L_x_20:
[----:B------:R-:W-:Y:S06]  /*0370*/  BAR.SYNC.DEFER_BLOCKING 0x0 ;  /* 0x0000000000007b1d */ /* 0x000fec0000010000 */
[----:B------:R-:W-:Y:S04]  /*0380*/  BSSY.RECONVERGENT B0, `(.L_x_24) ;  /* 0x0000073000007945 */ /* 0x000fe80003800200 */
[----:B------:R-:W-:Y:S05]  /*0390*/  @P0 BRA `(.L_x_25) ;  /* 0x0000000400c40947 */ /* 0x000fea0003800000 */
[C---:B------:R-:W-:Y:S01]  /*03a0*/  ISETP.NE.AND P2, PT, R22.reuse, -0x7, PT ;  /* 0xfffffff91600780c */ /* 0x040fe20003f45270 */
[----:B------:R-:W-:Y:S01]  /*03b0*/  VIADD R24, R21, 0x7 ;  /* 0x0000000715187836 */ /* 0x000fe20000000000 */
[C---:B------:R-:W-:Y:S02]  /*03c0*/  ISETP.NE.AND P4, PT, R22.reuse, -0x6, PT ;  /* 0xfffffffa1600780c */ /* 0x040fe40003f85270 */
[----:B------:R-:W-:Y:S02]  /*03d0*/  ISETP.NE.AND P0, PT, R22, -0x3, PT ;  /* 0xfffffffd1600780c */ /* 0x000fe40003f05270 */
[C---:B------:R-:W-:Y:S02]  /*03e0*/  ISETP.NE.AND P5, PT, R24.reuse, 0x6, PT ;  /* 0x000000061800780c */ /* 0x040fe40003fa5270 */
[C---:B------:R-:W-:Y:S02]  /*03f0*/  ISETP.NE.AND P6, PT, R24.reuse, 0x5, PT ;  /* 0x000000051800780c */ /* 0x040fe40003fc5270 */
[----:B------:R-:W-:-:S02]  /*0400*/  ISETP.NE.AND P1, PT, R24, 0x3, PT ;  /* 0x000000031800780c */ /* 0x000fc40003f25270 */
[----:B------:R-:W-:Y:S01]  /*0410*/  ISETP.NE.AND P3, PT, R24, 0x1, PT ;  /* 0x000000011800780c */ /* 0x000fe20003f65270 */
[----:B--2---:R-:W2:Y:S01]  /*0420*/  @P2 S2R R15, SR_CgaCtaId ;  /* 0x00000000000f2919 */ /* 0x004ea20000008800 */
[----:B------:R-:W-:Y:S01]  /*0430*/  @P2 MOV R14, 0x400 ;  /* 0x00000400000e2802 */ /* 0x000fe20000000f00 */
[----:B0-----:R-:W0:Y:S04]  /*0440*/  @P4 S2R R16, SR_CgaCtaId ;  /* 0x0000000000104919 */ /* 0x001e280000008800 */
[----:B------:R-:W3:Y:S01]  /*0450*/  @P5 S2R R26, SR_CgaCtaId ;  /* 0x00000000001a5919 */ /* 0x000ee20000008800 */
[----:B------:R-:W-:Y:S04]  /*0460*/  @P2 LDS R19, [R10] ;  /* 0x000000000a132984 */ /* 0x000fe80000000800 */
[----:B------:R-:W-:Y:S01]  /*0470*/  @P4 LDS R17, [R10+0x4] ;  /* 0x000004000a114984 */ /* 0x000fe20000000800 */
[----:B------:R-:W4:Y:S01]  /*0480*/  @P6 S2R R28, SR_CgaCtaId ;  /* 0x00000000001c6919 */ /* 0x000f220000008800 */
[----:B------:R-:W1:Y:S01]  /*0490*/  @P1 S2R R23, SR_CgaCtaId ;  /* 0x0000000000171919 */ /* 0x000e620000008800 */
[----:B------:R-:W1:Y:S01]  /*04a0*/  @P3 S2R R25, SR_CgaCtaId ;  /* 0x0000000000193919 */ /* 0x000e620000008800 */
[----:B--2---:R-:W-:-:S02]  /*04b0*/  @P2 LEA R14, R15, R14, 0x18 ;  /* 0x0000000e0f0e2211 */ /* 0x004fc400078ec0ff */
[----:B------:R-:W-:-:S03]  /*04c0*/  @P4 MOV R15, 0x400 ;  /* 0x00000400000f4802 */ /* 0x000fc60000000f00 */
[----:B------:R-:W2:Y:S01]  /*04d0*/  @P2 LDS R20, [R14+0x440] ;  /* 0x000440000e142984 */ /* 0x000ea20000000800 */
[----:B0-----:R-:W-:Y:S02]  /*04e0*/  @P4 LEA R18, R16, R15, 0x18 ;  /* 0x0000000f10124211 */ /* 0x001fe400078ec0ff */
[----:B------:R-:W-:Y:S01]  /*04f0*/  @P5 MOV R15, 0x400 ;  /* 0x00000400000f5802 */ /* 0x000fe20000000f00 */
[----:B------:R-:W0:Y:S03]  /*0500*/  @P0 S2R R16, SR_CgaCtaId ;  /* 0x0000000000100919 */ /* 0x000e260000008800 */
[----:B---3--:R-:W-:Y:S01]  /*0510*/  @P5 LEA R15, R26, R15, 0x18 ;  /* 0x0000000f1a0f5211 */ /* 0x008fe200078ec0ff */
[----:B------:R-:W3:Y:S04]  /*0520*/  @P4 LDS R18, [R18+0x444] ;  /* 0x0004440012124984 */ /* 0x000ee80000000800 */
[----:B------:R-:W-:Y:S04]  /*0530*/  @P5 LDS R14, [R10+0x8] ;  /* 0x000008000a0e5984 */ /* 0x000fe80000000800 */
[----:B------:R-:W1:Y:S01]  /*0540*/  @P5 LDS R15, [R15+0x448] ;  /* 0x000448000f0f5984 */ /* 0x000e620000000800 */
[----:B--2--5:R-:W-:Y:S01]  /*0550*/  @P2 IMAD R0, R19, R20, R0 ;  /* 0x0000001413002224 */ /* 0x024fe200078e0200 */
[----:B------:R-:W-:-:S02]  /*0560*/  @P6 MOV R19, 0x400 ;  /* 0x0000040000136802 */ /* 0x000fc40000000f00 */
[----:B------:R-:W-:Y:S02]  /*0570*/  ISETP.NE.AND P2, PT, R24, 0x2, PT ;  /* 0x000000021800780c */ /* 0x000fe40003f45270 */
[----:B----4-:R-:W-:Y:S02]  /*0580*/  @P6 LEA R20, R28, R19, 0x18 ;  /* 0x000000131c146211 */ /* 0x010fe400078ec0ff */
[----:B------:R-:W-:Y:S01]  /*0590*/  @P6 LDS R19, [R10+0xc] ;  /* 0x00000c000a136984 */ /* 0x000fe20000000800 */
[----:B---3--:R-:W-:Y:S01]  /*05a0*/  @P4 IMAD R0, R17, R18, R0 ;  /* 0x0000001211004224 */ /* 0x008fe200078e0200 */
[----:B------:R-:W-:Y:S02]  /*05b0*/  ISETP.NE.AND P4, PT, R22, 0x1, PT ;  /* 0x000000011600780c */ /* 0x000fe40003f85270 */
[----:B------:R-:W2:Y:S01]  /*05c0*/  @P6 LDS R20, [R20+0x44c] ;  /* 0x00044c0014146984 */ /* 0x000ea20000000800 */
[----:B------:R-:W-:Y:S02]  /*05d0*/  @P0 MOV R17, 0x400 ;  /* 0x0000040000110802 */ /* 0x000fe40000000f00 */
[----:B------:R-:W-:-:S02]  /*05e0*/  @P3 MOV R28, 0x400 ;  /* 0x00000400001c3802 */ /* 0x000fc40000000f00 */
[----:B------:R-:W3:Y:S01]  /*05f0*/  @P2 S2R R26, SR_CgaCtaId ;  /* 0x00000000001a2919 */ /* 0x000ee20000008800 */
[----:B0-----:R-:W-:Y:S01]  /*0600*/  @P0 LEA R16, R16, R17, 0x18 ;  /* 0x0000001110100211 */ /* 0x001fe200078ec0ff */
[----:B-1----:R-:W-:Y:S01]  /*0610*/  @P5 IMAD R0, R14, R15, R0 ;  /* 0x0000000f0e005224 */ /* 0x002fe200078e0200 */
[----:B------:R-:W-:Y:S01]  /*0620*/  @P1 MOV R14, 0x400 ;  /* 0x00000400000e1802 */ /* 0x000fe20000000f00 */
[----:B------:R-:W-:Y:S01]  /*0630*/  @P0 LDS R17, [R10+0x10] ;  /* 0x000010000a110984 */ /* 0x000fe20000000800 */
[----:B------:R-:W-:Y:S02]  /*0640*/  @P2 MOV R15, 0x400 ;  /* 0x00000400000f2802 */ /* 0x000fe40000000f00 */
[----:B------:R-:W-:Y:S01]  /*0650*/  @P1 LEA R14, R23, R14, 0x18 ;  /* 0x0000000e170e1211 */ /* 0x000fe200078ec0ff */
[----:B------:R-:W0:Y:S01]  /*0660*/  @P0 LDS R16, [R16+0x450] ;  /* 0x0004500010100984 */ /* 0x000e220000000800 */
[----:B------:R-:W-:Y:S02]  /*0670*/  ISETP.NE.AND P5, PT, R24, -0x1, PT ;  /* 0xffffffff1800780c */ /* 0x000fe40003fa5270 */
[----:B------:R-:W-:Y:S01]  /*0680*/  @P3 LEA R25, R25, R28, 0x18 ;  /* 0x0000001c19193211 */ /* 0x000fe200078ec0ff */
[----:B------:R-:W1:Y:S01]  /*0690*/  @P4 S2R R18, SR_CgaCtaId ;  /* 0x0000000000124919 */ /* 0x000e620000008800 */
[----:B------:R-:W-:Y:S01]  /*06a0*/  @P4 MOV R23, 0x400 ;  /* 0x0000040000174802 */ /* 0x000fe20000000f00 */
[----:B------:R-:W-:Y:S04]  /*06b0*/  @P1 LDS R14, [R14+0x454] ;  /* 0x000454000e0e1984 */ /* 0x000fe80000000800 */
[----:B------:R-:W-:Y:S04]  /*06c0*/  @P3 LDS R25, [R25+0x45c] ;  /* 0x00045c0019193984 */ /* 0x000fe80000000800 */
[----:B------:R-:W4:Y:S01]  /*06d0*/  @P5 S2R R29, SR_CgaCtaId ;  /* 0x00000000001d5919 */ /* 0x000f220000008800 */
[----:B---3--:R-:W-:-:S02]  /*06e0*/  @P2 LEA R26, R26, R15, 0x18 ;  /* 0x0000000f1a1a2211 */ /* 0x008fc400078ec0ff */
[----:B------:R-:W3:Y:S01]  /*06f0*/  @P1 LDS R15, [R10+0x14] ;  /* 0x000014000a0f1984 */ /* 0x000ee20000000800 */
[----:B--2---:R-:W-:Y:S01]  /*0700*/  @P6 IMAD R0, R19, R20, R0 ;  /* 0x0000001413006224 */ /* 0x004fe200078e0200 */
[----:B------:R-:W-:Y:S02]  /*0710*/  ISETP.NE.AND P6, PT, R24, -0x2, PT ;  /* 0xfffffffe1800780c */ /* 0x000fe40003fc5270 */
[----:B------:R2:W-:Y:S04]  /*0720*/  @P2 LDS R19, [R26+0x458] ;  /* 0x000458001a132984 */ /* 0x0005e80000000800 */
[----:B------:R-:W4:Y:S01]  /*0730*/  @P2 LDS R20, [R10+0x18] ;  /* 0x000018000a142984 */ /* 0x000f220000000800 */
[----:B-1----:R-:W-:-:S03]  /*0740*/  @P4 LEA R27, R18, R23, 0x18 ;  /* 0x00000017121b4211 */ /* 0x002fc600078ec0ff */
[----:B------:R-:W1:Y:S01]  /*0750*/  @P3 LDS R18, [R10+0x1c] ;  /* 0x00001c000a123984 */ /* 0x000e620000000800 */
[----:B0-----:R-:W-:Y:S01]  /*0760*/  @P0 IMAD R0, R17, R16, R0 ;  /* 0x0000001011000224 */ /* 0x001fe200078e0200 */
[C---:B------:R-:W-:Y:S02]  /*0770*/  ISETP.NE.AND P0, PT, R24.reuse, -0x4, PT ;  /* 0xfffffffc1800780c */ /* 0x040fe40003f05270 */
[----:B------:R-:W-:Y:S04]  /*0780*/  @P4 LDS R17, [R27+0x460] ;  /* 0x000460001b114984 */ /* 0x000fe80000000800 */
[----:B------:R-:W0:Y:S01]  /*0790*/  @P4 LDS R23, [R10+0x20] ;  /* 0x000020000a174984 */ /* 0x000e220000000800 */
[----:B------:R-:W1:Y:S06]  /*07a0*/  @P6 S2R R16, SR_CgaCtaId ;  /* 0x0000000000106919 */ /* 0x000e6c0000008800 */
[----:B--2---:R-:W2:Y:S01]  /*07b0*/  @P0 S2R R26, SR_CgaCtaId ;  /* 0x00000000001a0919 */ /* 0x004ea20000008800 */
[----:B---3--:R-:W-:Y:S01]  /*07c0*/  @P1 IMAD R0, R15, R14, R0 ;  /* 0x0000000e0f001224 */ /* 0x008fe200078e0200 */
[----:B------:R-:W-:Y:S01]  /*07d0*/  @P5 MOV R14, 0x400 ;  /* 0x00000400000e5802 */ /* 0x000fe20000000f00 */
[----:B------:R-:W-:Y:S01]  /*07e0*/  @P5 LDS R15, [R10+0x24] ;  /* 0x000024000a0f5984 */ /* 0x000fe20000000800 */
[----:B------:R-:W-:-:S02]  /*07f0*/  ISETP.NE.AND P1, PT, R24, -0x3, PT ;  /* 0xfffffffd1800780c */ /* 0x000fc40003f25270 */
[----:B----4-:R-:W-:Y:S01]  /*0800*/  @P5 LEA R14, R29, R14, 0x18 ;  /* 0x0000000e1d0e5211 */ /* 0x010fe200078ec0ff */
[----:B------:R-:W-:Y:S01]  /*0810*/  @P2 IMAD R0, R20, R19, R0 ;  /* 0x0000001314002224 */ /* 0x000fe200078e0200 */
[----:B------:R-:W-:-:S04]  /*0820*/  @P6 MOV R19, 0x400 ;  /* 0x0000040000136802 */ /* 0x000fc80000000f00 */
[----:B------:R-:W3:Y:S01]  /*0830*/  @P5 LDS R14, [R14+0x464] ;  /* 0x000464000e0e5984 */ /* 0x000ee20000000800 */
[----:B-1----:R-:W-:Y:S01]  /*0840*/  @P3 IMAD R0, R18, R25, R0 ;  /* 0x0000001912003224 */ /* 0x002fe200078e0200 */
[C---:B------:R-:W-:Y:S02]  /*0850*/  ISETP.NE.AND P3, PT, R24.reuse, -0x5, PT ;  /* 0xfffffffb1800780c */ /* 0x040fe40003f65270 */
[----:B------:R-:W-:Y:S02]  /*0860*/  ISETP.NE.AND P2, PT, R24, -0x6, PT ;  /* 0xfffffffa1800780c */ /* 0x000fe40003f45270 */
[----:B------:R-:W-:Y:S01]  /*0870*/  @P6 LEA R18, R16, R19, 0x18 ;  /* 0x0000001310126211 */ /* 0x000fe200078ec0ff */
[----:B------:R-:W1:Y:S01]  /*0880*/  @P1 S2R R24, SR_CgaCtaId ;  /* 0x0000000000181919 */ /* 0x000e620000008800 */
[----:B------:R-:W-:Y:S01]  /*0890*/  @P0 MOV R25, 0x400 ;  /* 0x0000040000190802 */ /* 0x000fe20000000f00 */
[----:B0-----:R-:W-:Y:S01]  /*08a0*/  @P4 IMAD R0, R23, R17, R0 ;  /* 0x0000001117004224 */ /* 0x001fe200078e0200 */
[----:B------:R-:W-:Y:S01]  /*08b0*/  ISETP.NE.AND P4, PT, R21, -0xe, PT ;  /* 0xfffffff21500780c */ /* 0x000fe20003f85270 */
[----:B------:R-:W-:Y:S01]  /*08c0*/  @P6 LDS R19, [R10+0x28] ;  /* 0x000028000a136984 */ /* 0x000fe20000000800 */
[----:B------:R-:W-:-:S03]  /*08d0*/  @P1 MOV R23, 0x400 ;  /* 0x0000040000171802 */ /* 0x000fc60000000f00 */
[----:B------:R-:W0:Y:S01]  /*08e0*/  @P6 LDS R18, [R18+0x468] ;  /* 0x0004680012126984 */ /* 0x000e220000000800 */
[----:B------:R-:W4:Y:S01]  /*08f0*/  @P3 S2R R17, SR_CgaCtaId ;  /* 0x0000000000113919 */ /* 0x000f220000008800 */
[----:B------:R-:W4:Y:S06]  /*0900*/  @P2 S2R R20, SR_CgaCtaId ;  /* 0x0000000000142919 */ /* 0x000f2c0000008800 */
[----:B------:R-:W0:Y:S01]  /*0910*/  @P4 S2R R16, SR_CgaCtaId ;  /* 0x0000000000104919 */ /* 0x000e220000008800 */
[----:B------:R-:W-:Y:S01]  /*0920*/  @P4 LDS R27, [R10+0x3c] ;  /* 0x00003c000a1b4984 */ /* 0x000fe20000000800 */
[----:B-1----:R-:W-:Y:S01]  /*0930*/  @P1 LEA R24, R24, R23, 0x18 ;  /* 0x0000001718181211 */ /* 0x002fe200078ec0ff */
[----:B---3--:R-:W-:Y:S01]  /*0940*/  @P5 IMAD R0, R15, R14, R0 ;  /* 0x0000000e0f005224 */ /* 0x008fe200078e0200 */
[----:B--2---:R-:W-:Y:S01]  /*0950*/  @P0 LEA R23, R26, R25, 0x18 ;  /* 0x000000191a170211 */ /* 0x004fe200078ec0ff */
[----:B------:R-:W-:Y:S01]  /*0960*/  @P1 LDS R14, [R10+0x2c] ;  /* 0x00002c000a0e1984 */ /* 0x000fe20000000800 */
[----:B------:R-:W-:-:S02]  /*0970*/  @P3 MOV R26, 0x400 ;  /* 0x00000400001a3802 */ /* 0x000fc40000000f00 */
[----:B------:R-:W-:Y:S01]  /*0980*/  @P2 MOV R25, 0x400 ;  /* 0x0000040000192802 */ /* 0x000fe20000000f00 */
[----:B------:R-:W1:Y:S04]  /*0990*/  @P1 LDS R15, [R24+0x46c] ;  /* 0x00046c00180f1984 */ /* 0x000e680000000800 */
[----:B------:R-:W-:Y:S01]  /*09a0*/  @P0 LDS R23, [R23+0x470] ;  /* 0x0004700017170984 */ /* 0x000fe20000000800 */
[----:B----4-:R-:W-:-:S03]  /*09b0*/  @P3 LEA R26, R17, R26, 0x18 ;  /* 0x0000001a111a3211 */ /* 0x010fc600078ec0ff */
[----:B------:R-:W2:Y:S01]  /*09c0*/  @P0 LDS R17, [R10+0x30] ;  /* 0x000030000a110984 */ /* 0x000ea20000000800 */
[----:B------:R-:W-:Y:S01]  /*09d0*/  @P2 LEA R20, R20, R25, 0x18 ;  /* 0x0000001914142211 */ /* 0x000fe200078ec0ff */
[----:B0-----:R-:W-:Y:S01]  /*09e0*/  @P6 IMAD R0, R19, R18, R0 ;  /* 0x0000001213006224 */ /* 0x001fe200078e0200 */
[----:B------:R-:W-:Y:S01]  /*09f0*/  @P4 MOV R25, 0x400 ;  /* 0x0000040000194802 */ /* 0x000fe20000000f00 */
[----:B------:R-:W-:Y:S03]  /*0a00*/  @P3 LDS R19, [R10+0x34] ;  /* 0x000034000a133984 */ /* 0x000fe60000000800 */
[----:B------:R-:W-:Y:S01]  /*0a10*/  @P4 LEA R16, R16, R25, 0x18 ;  /* 0x0000001910104211 */ /* 0x000fe200078ec0ff */
[----:B------:R-:W0:Y:S04]  /*0a20*/  @P3 LDS R18, [R26+0x474] ;  /* 0x000474001a123984 */ /* 0x000e280000000800 */
[----:B------:R-:W-:Y:S04]  /*0a30*/  @P2 LDS R25, [R10+0x38] ;  /* 0x000038000a192984 */ /* 0x000fe80000000800 */
[----:B------:R-:W3:Y:S04]  /*0a40*/  @P2 LDS R20, [R20+0x478] ;  /* 0x0004780014142984 */ /* 0x000ee80000000800 */
[----:B------:R-:W4:Y:S01]  /*0a50*/  @P4 LDS R16, [R16+0x47c] ;  /* 0x00047c0010104984 */ /* 0x000f220000000800 */
[----:B-1----:R-:W-:-:S04]  /*0a60*/  @P1 IMAD R0, R14, R15, R0 ;  /* 0x0000000f0e001224 */ /* 0x002fc800078e0200 */
[----:B--2---:R-:W-:-:S04]  /*0a70*/  @P0 IMAD R0, R17, R23, R0 ;  /* 0x0000001711000224 */ /* 0x004fc800078e0200 */
[----:B0-----:R-:W-:-:S04]  /*0a80*/  @P3 IMAD R0, R19, R18, R0 ;  /* 0x0000001213003224 */ /* 0x001fc800078e0200 */
[----:B---3--:R-:W-:-:S04]  /*0a90*/  @P2 IMAD R0, R25, R20, R0 ;  /* 0x0000001419002224 */ /* 0x008fc800078e0200 */
[----:B----4-:R-:W-:-:S07]  /*0aa0*/  @P4 IMAD R0, R27, R16, R0 ;  /* 0x000000101b004224 */ /* 0x010fce00078e0200 */
.L_x_25:
[----:B------:R-:W-:Y:S05]  /*0ab0*/  BSYNC.RECONVERGENT B0 ;  /* 0x0000000000007941 */ /* 0x000fea0003800200 */
.L_x_24:
[----:B------:R-:W-:Y:S01]  /*0ac0*/  BAR.SYNC.DEFER_BLOCKING 0x0 ;  /* 0x0000000000007b1d */ /* 0x000fe20000010000 */
[----:B------:R-:W-:Y:S01]  /*0ad0*/  UIADD3 UR4, UPT, UPT, UR4, 0x1, URZ ;  /* 0x0000000104047890 */ /* 0x000fe2000fffe0ff */
[----:B-1----:R-:W-:Y:S01]  /*0ae0*/  IADD3 R4, P0, PT, R4, 0x40, RZ ;  /* 0x0000004004047810 */ /* 0x002fe20007f1e0ff */
[----:B------:R-:W-:Y:S02]  /*0af0*/  VIADD R21, R21, 0x10 ;  /* 0x0000001015157836 */ /* 0x000fe40000000000 */
[----:B------:R-:W-:Y:S01]  /*0b00*/  UISETP.NE.AND UP0, UPT, UR4, URZ, UPT ;  /* 0x000000ff0400728c */ /* 0x000fe2000bf05270 */
[----:B------:R-:W-:Y:S02]  /*0b10*/  VIADD R22, R22, 0xfffffff0 ;  /* 0xfffffff016167836 */ /* 0x000fe40000000000 */
[----:B------:R-:W-:Y:S02]  /*0b20*/  VIADD R6, R6, 0x10 ;  /* 0x0000001006067836 */ /* 0x000fe40000000000 */
[----:B------:R-:W-:-:S02]  /*0b30*/  VIADD R11, R11, 0x10 ;  /* 0x000000100b0b7836 */ /* 0x000fc40000000000 */
[----:B------:R-:W-:Y:S02]  /*0b40*/  VIADD R9, R9, 0x10 ;  /* 0x0000001009097836 */ /* 0x000fe40000000000 */
[----:B------:R-:W-:Y:S01]  /*0b50*/  IMAD.X R5, RZ, RZ, R5, P0 ;  /* 0x000000ffff057224 */ /* 0x000fe200000e0605 */
[----:B------:R-:W-:Y:S06]  /*0b60*/  BRA.U UP0, `(.L_x_26) ;  /* 0xfffffff500bc7547 */ /* 0x000fec000b83ffff */
.L_x_19:
[----:B------:R-:W-:-:S04]  /*0b70*/  ISETP.GE.AND P0, PT, R8, UR5, PT ;  /* 0x0000000508007c0c */ /* 0x000fc8000bf06270 */
[----:B------:R-:W-:-:S13]  /*0b80*/  ISETP.NE.OR P0, PT, R7, RZ, P0 ;  /* 0x000000ff0700720c */ /* 0x000fda0000705670 */
[----:B------:R-:W-:Y:S05]  /*0b90*/  @P0 EXIT ;  /* 0x000000000000094d */ /* 0x000fea0003800000 */
[----:B0-----:R-:W0:Y:S08]  /*0ba0*/  LDC.64 R2, c[0x0][0x390] ;  /* 0x0000e400ff027b82 */ /* 0x001e300000000a00 */
[----:B------:R-:W1:Y:S01]  /*0bb0*/  LDC.64 R4, c[0x0][0x398] ;  /* 0x0000e600ff047b82 */ /* 0x000e620000000a00 */
[----:B0-----:R-:W-:-:S05]  /*0bc0*/  IMAD.WIDE R2, R8, 0x4, R2 ;  /* 0x0000000408027825 */ /* 0x001fca00078e0202 */
[----:B------:R-:W3:Y:S01]  /*0bd0*/  LDG.E R7, desc[UR6][R2.64] ;  /* 0x0000000602077981 */ /* 0x000ee2000c1e1900 */
[----:B-1----:R-:W-:-:S04]  /*0be0*/  IMAD.WIDE R8, R8, 0x4, R4 ;  /* 0x0000000408087825 */ /* 0x002fc800078e0204 */
[----:B---3-5:R-:W-:-:S05]  /*0bf0*/  IMAD.IADD R7, R0, 0x1, -R7 ;  /* 0x0000000100077824 */ /* 0x028fca00078e0a07 */
[----:B------:R-:W-:-:S05]  /*0c00*/  IABS R7, R7 ;  /* 0x0000000700077213 */ /* 0x000fca0000000000 */
[----:B------:R-:W-:-:S05]  /*0c10*/  IMAD.MOV.U32 R5, RZ, RZ, R7 ;  /* 0x000000ffff057224 */ /* 0x000fca00078e0007 */
[----:B------:R-:W-:Y:S04]  /*0c20*/  STG.E desc[UR6][R8.64], R5 ;  /* 0x0000000508007986 */ /* 0x000fe8000c101906 */
[----:B------:R-:W-:Y:S01]  /*0c30*/  STG.E desc[UR6][R2.64], R0 ;  /* 0x0000000002007986 */ /* 0x000fe2000c101906 */
[----:B------:R-:W-:Y:S05]  /*0c40*/  EXIT ;  /* 0x000000000000794d */ /* 0x000fea0003800000 */
.L_x_27:
        /* <DEDUP_REMOVED lines=11> */
.L_x_29:


//--------------------- .nv.shared._Z20calculateErrorKernelPii --------------------------
	.section	.nv.shared._Z20calculateErrorKernelPii,"aw",@nobits
	.sectionflags	@""
	.align	4
.nv.shared._Z20calculateErrorKernelPii:
	.zero		1092


//--------------------- .nv.shared.reserved.0     --------------------------
	.section	.nv.shared.reserved.0,"aw",@nobits
	.weak		__nv_reservedSMEM_offset_0_alias
	.size		__nv_reservedSMEM_offset_0_alias, 0, 64
	.other		__nv_reservedSMEM_offset_0_alias,@"STO_CUDA_RESERVED_SHARED STV_DEFAULT"
__nv_reservedSMEM_offset_0_alias:
	.zero		0
	.zero		64


//--------------------- .nv.global                --------------------------
	.section	.nv.global,"aw",@nobits
	.align	4
.nv.global:
	.type		errorOnGPU,@object
	.size		errorOnGPU,(.L_0 - errorOnGPU)
errorOnGPU:
	.zero		4
.L_0:


//--------------------- .nv.shared._Z19jacobiIterateKernelPiS_S_S_ii --------------------------
	.section	.nv.shared._Z19jacobiIterateKernelPiS_S_S_ii,"aw",@nobits
	.sectionflags	@""
	.align	4
.nv.shared._Z19jacobiIterateKernelPiS_S_S_ii:
	.zero		2176


//--------------------- .nv.constant0._Z20calculateErrorKernelPii --------------------------
	.section	.nv.constant0._Z20calculateErrorKernelPii,"a",@progbits
	.sectionflags	@""
	.align	4
.nv.constant0._Z20calculateErrorKernelPii:
	.zero		908


//--------------------- .nv.constant0._Z19jacobiIterateKernelPiS_S_S_ii --------------------------
	.section	.nv.constant0._Z19jacobiIterateKernelPiS_S_S_ii,"a",@progbits
	.sectionflags	@""
	.align	4
.nv.constant0._Z19jacobiIterateKernelPiS_S_S_ii:
	.zero		936


//--------------------- SYMBOLS --------------------------

	.type		.nv.reservedSmem.offset0,@object
	.size		.nv.reservedSmem.offset0,0x4
	.type		.nv.reservedSmem.cap,@object
	.size		.nv.reservedSmem.cap,0x4
